//
// Generated by NVIDIA NVVM Compiler
//
// Compiler Build ID: CL-36424714
// Cuda compilation tools, release 13.0, V13.0.88
// Based on NVVM 20.0.0
//

.version 9.0
.target sm_100
.address_size 64

	// .globl	_Z9matrixMulPKfS0_Pfiiiff
// _ZZ9matrixMulPKfS0_PfiiiffE4subA has been demoted
// _ZZ9matrixMulPKfS0_PfiiiffE4subB has been demoted

.visible .entry _Z9matrixMulPKfS0_Pfiiiff(
	.param .u64 .ptr .align 1 _Z9matrixMulPKfS0_Pfiiiff_param_0,
	.param .u64 .ptr .align 1 _Z9matrixMulPKfS0_Pfiiiff_param_1,
	.param .u64 .ptr .align 1 _Z9matrixMulPKfS0_Pfiiiff_param_2,
	.param .u32 _Z9matrixMulPKfS0_Pfiiiff_param_3,
	.param .u32 _Z9matrixMulPKfS0_Pfiiiff_param_4,
	.param .u32 _Z9matrixMulPKfS0_Pfiiiff_param_5,
	.param .f32 _Z9matrixMulPKfS0_Pfiiiff_param_6,
	.param .f32 _Z9matrixMulPKfS0_Pfiiiff_param_7
)
{
	.reg .pred 	%p<3>;
	.reg .b32 	%r<106>;
	.reg .b32 	%f<1751>;
	.reg .b64 	%rd<57>;
	// demoted variable
	.shared .align 4 .b8 _ZZ9matrixMulPKfS0_PfiiiffE4subA[8192];
	// demoted variable
	.shared .align 4 .b8 _ZZ9matrixMulPKfS0_PfiiiffE4subB[8192];
	ld.param.u64 	%rd12, [_Z9matrixMulPKfS0_Pfiiiff_param_0];
	ld.param.u64 	%rd13, [_Z9matrixMulPKfS0_Pfiiiff_param_1];
	ld.param.u32 	%r8, [_Z9matrixMulPKfS0_Pfiiiff_param_4];
	ld.param.u32 	%r9, [_Z9matrixMulPKfS0_Pfiiiff_param_5];
	cvta.to.global.u64 	%rd14, %rd13;
	cvta.to.global.u64 	%rd1, %rd12;
	mov.u32 	%r11, %ctaid.x;
	mov.u32 	%r12, %ntid.x;
	mul.lo.s32 	%r13, %r11, %r12;
	cvt.u64.u32 	%rd15, %r13;
	mov.u32 	%r14, %ctaid.y;
	mov.u32 	%r15, %ntid.y;
	mul.lo.s32 	%r16, %r15, %r14;
	shl.b32 	%r17, %r16, 3;
	cvt.u64.u32 	%rd16, %r17;
	mov.u32 	%r18, %tid.y;
	mov.u32 	%r19, %tid.x;
	mad.lo.s32 	%r20, %r18, %r15, %r19;
	cvt.s64.s32 	%rd17, %r9;
	mul.lo.s64 	%rd18, %rd15, %rd17;
	shl.b64 	%rd19, %rd18, 3;
	shr.u32 	%r21, %r20, 1;
	shr.u32 	%r22, %r20, 5;
	shl.b32 	%r23, %r20, 2;
	and.b32  	%r24, %r23, 4;
	and.b32  	%r25, %r23, 124;
	mul.lo.s32 	%r26, %r9, %r21;
	cvt.s64.s32 	%rd20, %r26;
	cvt.u64.u32 	%rd21, %r24;
	add.s64 	%rd22, %rd20, %rd21;
	add.s64 	%rd2, %rd19, %rd22;
	shl.b64 	%rd23, %rd2, 2;
	add.s64 	%rd24, %rd1, %rd23;
	ld.global.v4.f32 	{%f196, %f197, %f198, %f199}, [%rd24];
	shl.b32 	%r27, %r20, 4;
	mov.u32 	%r28, _ZZ9matrixMulPKfS0_PfiiiffE4subB;
	add.s32 	%r29, %r28, %r27;
	mul.lo.s32 	%r30, %r8, %r22;
	cvt.s64.s32 	%rd25, %r30;
	cvt.u64.u32 	%rd26, %r25;
	add.s64 	%rd27, %rd25, %rd26;
	add.s64 	%rd28, %rd27, %rd16;
	shl.b64 	%rd29, %rd28, 2;
	add.s64 	%rd3, %rd14, %rd29;
	ld.global.v4.f32 	{%f200, %f201, %f202, %f203}, [%rd3];
	st.shared.v4.f32 	[%r29], {%f200, %f201, %f202, %f203};
	shl.b32 	%r31, %r20, 9;
	and.b32  	%r32, %r31, 512;
	add.s32 	%r33, %r32, %r21;
	shl.b32 	%r34, %r33, 2;
	mov.u32 	%r35, _ZZ9matrixMulPKfS0_PfiiiffE4subA;
	add.s32 	%r36, %r35, %r34;
	st.shared.f32 	[%r36], %f196;
	st.shared.f32 	[%r36+512], %f197;
	st.shared.f32 	[%r36+1024], %f198;
	st.shared.f32 	[%r36+1536], %f199;
	bar.sync 	0;
	setp.lt.s32 	%p1, %r9, 9;
	mov.b32 	%r103, 0;
	mov.f32 	%f1687, 0f00000000;
	mov.f32 	%f1688, %f1687;
	mov.f32 	%f1689, %f1687;
	mov.f32 	%f1690, %f1687;
	mov.f32 	%f1691, %f1687;
	mov.f32 	%f1692, %f1687;
	mov.f32 	%f1693, %f1687;
	mov.f32 	%f1694, %f1687;
	mov.f32 	%f1695, %f1687;
	mov.f32 	%f1696, %f1687;
	mov.f32 	%f1697, %f1687;
	mov.f32 	%f1698, %f1687;
	mov.f32 	%f1699, %f1687;
	mov.f32 	%f1700, %f1687;
	mov.f32 	%f1701, %f1687;
	mov.f32 	%f1702, %f1687;
	mov.f32 	%f1703, %f1687;
	mov.f32 	%f1704, %f1687;
	mov.f32 	%f1705, %f1687;
	mov.f32 	%f1706, %f1687;
	mov.f32 	%f1707, %f1687;
	mov.f32 	%f1708, %f1687;
	mov.f32 	%f1709, %f1687;
	mov.f32 	%f1710, %f1687;
	mov.f32 	%f1711, %f1687;
	mov.f32 	%f1712, %f1687;
	mov.f32 	%f1713, %f1687;
	mov.f32 	%f1714, %f1687;
	mov.f32 	%f1715, %f1687;
	mov.f32 	%f1716, %f1687;
	mov.f32 	%f1717, %f1687;
	mov.f32 	%f1718, %f1687;
	mov.f32 	%f1719, %f1687;
	mov.f32 	%f1720, %f1687;
	mov.f32 	%f1721, %f1687;
	mov.f32 	%f1722, %f1687;
	mov.f32 	%f1723, %f1687;
	mov.f32 	%f1724, %f1687;
	mov.f32 	%f1725, %f1687;
	mov.f32 	%f1726, %f1687;
	mov.f32 	%f1727, %f1687;
	mov.f32 	%f1728, %f1687;
	mov.f32 	%f1729, %f1687;
	mov.f32 	%f1730, %f1687;
	mov.f32 	%f1731, %f1687;
	mov.f32 	%f1732, %f1687;
	mov.f32 	%f1733, %f1687;
	mov.f32 	%f1734, %f1687;
	mov.f32 	%f1735, %f1687;
	mov.f32 	%f1736, %f1687;
	mov.f32 	%f1737, %f1687;
	mov.f32 	%f1738, %f1687;
	mov.f32 	%f1739, %f1687;
	mov.f32 	%f1740, %f1687;
	mov.f32 	%f1741, %f1687;
	mov.f32 	%f1742, %f1687;
	mov.f32 	%f1743, %f1687;
	mov.f32 	%f1744, %f1687;
	mov.f32 	%f1745, %f1687;
	mov.f32 	%f1746, %f1687;
	mov.f32 	%f1747, %f1687;
	mov.f32 	%f1748, %f1687;
	mov.f32 	%f1749, %f1687;
	mov.f32 	%f1750, %f1687;
	@%p1 bra 	$L__BB0_4;
	ld.param.u32 	%r99, [_Z9matrixMulPKfS0_Pfiiiff_param_4];
	add.s64 	%rd33, %rd23, %rd1;
	add.s64 	%rd54, %rd33, 32;
	shl.b32 	%r104, %r99, 3;
	mov.b64 	%rd56, 1;
	mov.b64 	%rd55, 0;
	mov.f32 	%f1687, 0f00000000;
	mov.b32 	%r105, 0;
$L__BB0_2:
	ld.param.u32 	%r102, [_Z9matrixMulPKfS0_Pfiiiff_param_5];
	ld.param.u32 	%r100, [_Z9matrixMulPKfS0_Pfiiiff_param_4];
	ld.global.v4.f32 	{%f205, %f206, %f207, %f208}, [%rd54];
	cvt.u32.u64 	%r38, %rd56;
	mov.u32 	%r39, %tid.y;
	mov.u32 	%r40, %ntid.y;
	mov.u32 	%r41, %tid.x;
	mad.lo.s32 	%r42, %r39, %r40, %r41;
	shl.b32 	%r43, %r42, 4;
	mov.u32 	%r44, _ZZ9matrixMulPKfS0_PfiiiffE4subB;
	add.s32 	%r45, %r44, %r43;
	shl.b32 	%r46, %r38, 12;
	add.s32 	%r47, %r45, %r46;
	mul.wide.s32 	%rd34, %r104, 4;
	add.s64 	%rd35, %rd3, %rd34;
	ld.global.v4.f32 	{%f209, %f210, %f211, %f212}, [%rd35];
	st.shared.v4.f32 	[%r47], {%f209, %f210, %f211, %f212};
	mov.u32 	%r48, _ZZ9matrixMulPKfS0_PfiiiffE4subA;
	add.s32 	%r49, %r48, %r46;
	shl.b32 	%r50, %r42, 9;
	and.b32  	%r51, %r50, 512;
	shr.u32 	%r52, %r42, 1;
	add.s32 	%r53, %r51, %r52;
	shl.b32 	%r54, %r53, 2;
	add.s32 	%r55, %r49, %r54;
	st.shared.f32 	[%r55], %f205;
	st.shared.f32 	[%r55+512], %f206;
	st.shared.f32 	[%r55+1024], %f207;
	st.shared.f32 	[%r55+1536], %f208;
	xor.b64  	%rd56, %rd56, 1;
	cvt.u32.u64 	%r56, %rd55;
	shl.b32 	%r57, %r56, 12;
	add.s32 	%r58, %r48, %r57;
	add.s32 	%r59, %r44, %r57;
	shr.u32 	%r60, %r42, 4;
	and.b32  	%r61, %r60, 262140;
	and.b32  	%r62, %r42, 3;
	or.b32  	%r63, %r61, %r62;
	shl.b32 	%r64, %r63, 5;
	add.s32 	%r65, %r58, %r64;
	ld.shared.v4.f32 	{%f213, %f214, %f215, %f216}, [%r65];
	ld.shared.v4.f32 	{%f217, %f218, %f219, %f220}, [%r65+16];
	shl.b32 	%r66, %r42, 3;
	and.b32  	%r67, %r66, 480;
	add.s32 	%r68, %r59, %r67;
	ld.shared.v4.f32 	{%f221, %f222, %f223, %f224}, [%r68];
	ld.shared.v4.f32 	{%f225, %f226, %f227, %f228}, [%r68+16];
	fma.rn.f32 	%f229, %f213, %f221, %f1750;
	fma.rn.f32 	%f230, %f213, %f222, %f1749;
	fma.rn.f32 	%f231, %f213, %f223, %f1748;
	fma.rn.f32 	%f232, %f213, %f224, %f1747;
	fma.rn.f32 	%f233, %f214, %f221, %f1742;
	fma.rn.f32 	%f234, %f214, %f222, %f1741;
	fma.rn.f32 	%f235, %f214, %f223, %f1740;
	fma.rn.f32 	%f236, %f214, %f224, %f1739;
	fma.rn.f32 	%f237, %f215, %f221, %f1734;
	fma.rn.f32 	%f238, %f215, %f222, %f1733;
	fma.rn.f32 	%f239, %f215, %f223, %f1732;
	fma.rn.f32 	%f240, %f215, %f224, %f1731;
	fma.rn.f32 	%f241, %f216, %f221, %f1726;
	fma.rn.f32 	%f242, %f216, %f222, %f1725;
	fma.rn.f32 	%f243, %f216, %f223, %f1724;
	fma.rn.f32 	%f244, %f216, %f224, %f1723;
	fma.rn.f32 	%f245, %f213, %f225, %f1746;
	fma.rn.f32 	%f246, %f213, %f226, %f1745;
	fma.rn.f32 	%f247, %f213, %f227, %f1744;
	fma.rn.f32 	%f248, %f213, %f228, %f1743;
	fma.rn.f32 	%f249, %f214, %f225, %f1738;
	fma.rn.f32 	%f250, %f214, %f226, %f1737;
	fma.rn.f32 	%f251, %f214, %f227, %f1736;
	fma.rn.f32 	%f252, %f214, %f228, %f1735;
	fma.rn.f32 	%f253, %f215, %f225, %f1730;
	fma.rn.f32 	%f254, %f215, %f226, %f1729;
	fma.rn.f32 	%f255, %f215, %f227, %f1728;
	fma.rn.f32 	%f256, %f215, %f228, %f1727;
	fma.rn.f32 	%f257, %f216, %f225, %f1722;
	fma.rn.f32 	%f258, %f216, %f226, %f1721;
	fma.rn.f32 	%f259, %f216, %f227, %f1720;
	fma.rn.f32 	%f260, %f216, %f228, %f1719;
	fma.rn.f32 	%f261, %f217, %f221, %f1718;
	fma.rn.f32 	%f262, %f217, %f222, %f1717;
	fma.rn.f32 	%f263, %f217, %f223, %f1716;
	fma.rn.f32 	%f264, %f217, %f224, %f1715;
	fma.rn.f32 	%f265, %f218, %f221, %f1710;
	fma.rn.f32 	%f266, %f218, %f222, %f1709;
	fma.rn.f32 	%f267, %f218, %f223, %f1708;
	fma.rn.f32 	%f268, %f218, %f224, %f1707;
	fma.rn.f32 	%f269, %f219, %f221, %f1702;
	fma.rn.f32 	%f270, %f219, %f222, %f1701;
	fma.rn.f32 	%f271, %f219, %f223, %f1700;
	fma.rn.f32 	%f272, %f219, %f224, %f1699;
	fma.rn.f32 	%f273, %f220, %f221, %f1694;
	fma.rn.f32 	%f274, %f220, %f222, %f1693;
	fma.rn.f32 	%f275, %f220, %f223, %f1692;
	fma.rn.f32 	%f276, %f220, %f224, %f1691;
	fma.rn.f32 	%f277, %f217, %f225, %f1714;
	fma.rn.f32 	%f278, %f217, %f226, %f1713;
	fma.rn.f32 	%f279, %f217, %f227, %f1712;
	fma.rn.f32 	%f280, %f217, %f228, %f1711;
	fma.rn.f32 	%f281, %f218, %f225, %f1706;
	fma.rn.f32 	%f282, %f218, %f226, %f1705;
	fma.rn.f32 	%f283, %f218, %f227, %f1704;
	fma.rn.f32 	%f284, %f218, %f228, %f1703;
	fma.rn.f32 	%f285, %f219, %f225, %f1698;
	fma.rn.f32 	%f286, %f219, %f226, %f1697;
	fma.rn.f32 	%f287, %f219, %f227, %f1696;
	fma.rn.f32 	%f288, %f219, %f228, %f1695;
	fma.rn.f32 	%f289, %f220, %f225, %f1690;
	fma.rn.f32 	%f290, %f220, %f226, %f1689;
	fma.rn.f32 	%f291, %f220, %f227, %f1688;
	fma.rn.f32 	%f292, %f220, %f228, %f1687;
	ld.shared.v4.f32 	{%f293, %f294, %f295, %f296}, [%r65+512];
	ld.shared.v4.f32 	{%f297, %f298, %f299, %f300}, [%r65+528];
	ld.shared.v4.f32 	{%f301, %f302, %f303, %f304}, [%r68+512];
	ld.shared.v4.f32 	{%f305, %f306, %f307, %f308}, [%r68+528];
	fma.rn.f32 	%f309, %f293, %f301, %f229;
	fma.rn.f32 	%f310, %f293, %f302, %f230;
	fma.rn.f32 	%f311, %f293, %f303, %f231;
	fma.rn.f32 	%f312, %f293, %f304, %f232;
	fma.rn.f32 	%f313, %f294, %f301, %f233;
	fma.rn.f32 	%f314, %f294, %f302, %f234;
	fma.rn.f32 	%f315, %f294, %f303, %f235;
	fma.rn.f32 	%f316, %f294, %f304, %f236;
	fma.rn.f32 	%f317, %f295, %f301, %f237;
	fma.rn.f32 	%f318, %f295, %f302, %f238;
	fma.rn.f32 	%f319, %f295, %f303, %f239;
	fma.rn.f32 	%f320, %f295, %f304, %f240;
	fma.rn.f32 	%f321, %f296, %f301, %f241;
	fma.rn.f32 	%f322, %f296, %f302, %f242;
	fma.rn.f32 	%f323, %f296, %f303, %f243;
	fma.rn.f32 	%f324, %f296, %f304, %f244;
	fma.rn.f32 	%f325, %f293, %f305, %f245;
	fma.rn.f32 	%f326, %f293, %f306, %f246;
	fma.rn.f32 	%f327, %f293, %f307, %f247;
	fma.rn.f32 	%f328, %f293, %f308, %f248;
	fma.rn.f32 	%f329, %f294, %f305, %f249;
	fma.rn.f32 	%f330, %f294, %f306, %f250;
	fma.rn.f32 	%f331, %f294, %f307, %f251;
	fma.rn.f32 	%f332, %f294, %f308, %f252;
	fma.rn.f32 	%f333, %f295, %f305, %f253;
	fma.rn.f32 	%f334, %f295, %f306, %f254;
	fma.rn.f32 	%f335, %f295, %f307, %f255;
	fma.rn.f32 	%f336, %f295, %f308, %f256;
	fma.rn.f32 	%f337, %f296, %f305, %f257;
	fma.rn.f32 	%f338, %f296, %f306, %f258;
	fma.rn.f32 	%f339, %f296, %f307, %f259;
	fma.rn.f32 	%f340, %f296, %f308, %f260;
	fma.rn.f32 	%f341, %f297, %f301, %f261;
	fma.rn.f32 	%f342, %f297, %f302, %f262;
	fma.rn.f32 	%f343, %f297, %f303, %f263;
	fma.rn.f32 	%f344, %f297, %f304, %f264;
	fma.rn.f32 	%f345, %f298, %f301, %f265;
	fma.rn.f32 	%f346, %f298, %f302, %f266;
	fma.rn.f32 	%f347, %f298, %f303, %f267;
	fma.rn.f32 	%f348, %f298, %f304, %f268;
	fma.rn.f32 	%f349, %f299, %f301, %f269;
	fma.rn.f32 	%f350, %f299, %f302, %f270;
	fma.rn.f32 	%f351, %f299, %f303, %f271;
	fma.rn.f32 	%f352, %f299, %f304, %f272;
	fma.rn.f32 	%f353, %f300, %f301, %f273;
	fma.rn.f32 	%f354, %f300, %f302, %f274;
	fma.rn.f32 	%f355, %f300, %f303, %f275;
	fma.rn.f32 	%f356, %f300, %f304, %f276;
	fma.rn.f32 	%f357, %f297, %f305, %f277;
	fma.rn.f32 	%f358, %f297, %f306, %f278;
	fma.rn.f32 	%f359, %f297, %f307, %f279;
	fma.rn.f32 	%f360, %f297, %f308, %f280;
	fma.rn.f32 	%f361, %f298, %f305, %f281;
	fma.rn.f32 	%f362, %f298, %f306, %f282;
	fma.rn.f32 	%f363, %f298, %f307, %f283;
	fma.rn.f32 	%f364, %f298, %f308, %f284;
	fma.rn.f32 	%f365, %f299, %f305, %f285;
	fma.rn.f32 	%f366, %f299, %f306, %f286;
	fma.rn.f32 	%f367, %f299, %f307, %f287;
	fma.rn.f32 	%f368, %f299, %f308, %f288;
	fma.rn.f32 	%f369, %f300, %f305, %f289;
	fma.rn.f32 	%f370, %f300, %f306, %f290;
	fma.rn.f32 	%f371, %f300, %f307, %f291;
	fma.rn.f32 	%f372, %f300, %f308, %f292;
	ld.shared.v4.f32 	{%f373, %f374, %f375, %f376}, [%r65+1024];
	ld.shared.v4.f32 	{%f377, %f378, %f379, %f380}, [%r65+1040];
	ld.shared.v4.f32 	{%f381, %f382, %f383, %f384}, [%r68+1024];
	ld.shared.v4.f32 	{%f385, %f386, %f387, %f388}, [%r68+1040];
	fma.rn.f32 	%f389, %f373, %f381, %f309;
	fma.rn.f32 	%f390, %f373, %f382, %f310;
	fma.rn.f32 	%f391, %f373, %f383, %f311;
	fma.rn.f32 	%f392, %f373, %f384, %f312;
	fma.rn.f32 	%f393, %f374, %f381, %f313;
	fma.rn.f32 	%f394, %f374, %f382, %f314;
	fma.rn.f32 	%f395, %f374, %f383, %f315;
	fma.rn.f32 	%f396, %f374, %f384, %f316;
	fma.rn.f32 	%f397, %f375, %f381, %f317;
	fma.rn.f32 	%f398, %f375, %f382, %f318;
	fma.rn.f32 	%f399, %f375, %f383, %f319;
	fma.rn.f32 	%f400, %f375, %f384, %f320;
	fma.rn.f32 	%f401, %f376, %f381, %f321;
	fma.rn.f32 	%f402, %f376, %f382, %f322;
	fma.rn.f32 	%f403, %f376, %f383, %f323;
	fma.rn.f32 	%f404, %f376, %f384, %f324;
	fma.rn.f32 	%f405, %f373, %f385, %f325;
	fma.rn.f32 	%f406, %f373, %f386, %f326;
	fma.rn.f32 	%f407, %f373, %f387, %f327;
	fma.rn.f32 	%f408, %f373, %f388, %f328;
	fma.rn.f32 	%f409, %f374, %f385, %f329;
	fma.rn.f32 	%f410, %f374, %f386, %f330;
	fma.rn.f32 	%f411, %f374, %f387, %f331;
	fma.rn.f32 	%f412, %f374, %f388, %f332;
	fma.rn.f32 	%f413, %f375, %f385, %f333;
	fma.rn.f32 	%f414, %f375, %f386, %f334;
	fma.rn.f32 	%f415, %f375, %f387, %f335;
	fma.rn.f32 	%f416, %f375, %f388, %f336;
	fma.rn.f32 	%f417, %f376, %f385, %f337;
	fma.rn.f32 	%f418, %f376, %f386, %f338;
	fma.rn.f32 	%f419, %f376, %f387, %f339;
	fma.rn.f32 	%f420, %f376, %f388, %f340;
	fma.rn.f32 	%f421, %f377, %f381, %f341;
	fma.rn.f32 	%f422, %f377, %f382, %f342;
	fma.rn.f32 	%f423, %f377, %f383, %f343;
	fma.rn.f32 	%f424, %f377, %f384, %f344;
	fma.rn.f32 	%f425, %f378, %f381, %f345;
	fma.rn.f32 	%f426, %f378, %f382, %f346;
	fma.rn.f32 	%f427, %f378, %f383, %f347;
	fma.rn.f32 	%f428, %f378, %f384, %f348;
	fma.rn.f32 	%f429, %f379, %f381, %f349;
	fma.rn.f32 	%f430, %f379, %f382, %f350;
	fma.rn.f32 	%f431, %f379, %f383, %f351;
	fma.rn.f32 	%f432, %f379, %f384, %f352;
	fma.rn.f32 	%f433, %f380, %f381, %f353;
	fma.rn.f32 	%f434, %f380, %f382, %f354;
	fma.rn.f32 	%f435, %f380, %f383, %f355;
	fma.rn.f32 	%f436, %f380, %f384, %f356;
	fma.rn.f32 	%f437, %f377, %f385, %f357;
	fma.rn.f32 	%f438, %f377, %f386, %f358;
	fma.rn.f32 	%f439, %f377, %f387, %f359;
	fma.rn.f32 	%f440, %f377, %f388, %f360;
	fma.rn.f32 	%f441, %f378, %f385, %f361;
	fma.rn.f32 	%f442, %f378, %f386, %f362;
	fma.rn.f32 	%f443, %f378, %f387, %f363;
	fma.rn.f32 	%f444, %f378, %f388, %f364;
	fma.rn.f32 	%f445, %f379, %f385, %f365;
	fma.rn.f32 	%f446, %f379, %f386, %f366;
	fma.rn.f32 	%f447, %f379, %f387, %f367;
	fma.rn.f32 	%f448, %f379, %f388, %f368;
	fma.rn.f32 	%f449, %f380, %f385, %f369;
	fma.rn.f32 	%f450, %f380, %f386, %f370;
	fma.rn.f32 	%f451, %f380, %f387, %f371;
	fma.rn.f32 	%f452, %f380, %f388, %f372;
	ld.shared.v4.f32 	{%f453, %f454, %f455, %f456}, [%r65+1536];
	ld.shared.v4.f32 	{%f457, %f458, %f459, %f460}, [%r65+1552];
	ld.shared.v4.f32 	{%f461, %f462, %f463, %f464}, [%r68+1536];
	ld.shared.v4.f32 	{%f465, %f466, %f467, %f468}, [%r68+1552];
	fma.rn.f32 	%f469, %f453, %f461, %f389;
	fma.rn.f32 	%f470, %f453, %f462, %f390;
	fma.rn.f32 	%f471, %f453, %f463, %f391;
	fma.rn.f32 	%f472, %f453, %f464, %f392;
	fma.rn.f32 	%f473, %f454, %f461, %f393;
	fma.rn.f32 	%f474, %f454, %f462, %f394;
	fma.rn.f32 	%f475, %f454, %f463, %f395;
	fma.rn.f32 	%f476, %f454, %f464, %f396;
	fma.rn.f32 	%f477, %f455, %f461, %f397;
	fma.rn.f32 	%f478, %f455, %f462, %f398;
	fma.rn.f32 	%f479, %f455, %f463, %f399;
	fma.rn.f32 	%f480, %f455, %f464, %f400;
	fma.rn.f32 	%f481, %f456, %f461, %f401;
	fma.rn.f32 	%f482, %f456, %f462, %f402;
	fma.rn.f32 	%f483, %f456, %f463, %f403;
	fma.rn.f32 	%f484, %f456, %f464, %f404;
	fma.rn.f32 	%f485, %f453, %f465, %f405;
	fma.rn.f32 	%f486, %f453, %f466, %f406;
	fma.rn.f32 	%f487, %f453, %f467, %f407;
	fma.rn.f32 	%f488, %f453, %f468, %f408;
	fma.rn.f32 	%f489, %f454, %f465, %f409;
	fma.rn.f32 	%f490, %f454, %f466, %f410;
	fma.rn.f32 	%f491, %f454, %f467, %f411;
	fma.rn.f32 	%f492, %f454, %f468, %f412;
	fma.rn.f32 	%f493, %f455, %f465, %f413;
	fma.rn.f32 	%f494, %f455, %f466, %f414;
	fma.rn.f32 	%f495, %f455, %f467, %f415;
	fma.rn.f32 	%f496, %f455, %f468, %f416;
	fma.rn.f32 	%f497, %f456, %f465, %f417;
	fma.rn.f32 	%f498, %f456, %f466, %f418;
	fma.rn.f32 	%f499, %f456, %f467, %f419;
	fma.rn.f32 	%f500, %f456, %f468, %f420;
	fma.rn.f32 	%f501, %f457, %f461, %f421;
	fma.rn.f32 	%f502, %f457, %f462, %f422;
	fma.rn.f32 	%f503, %f457, %f463, %f423;
	fma.rn.f32 	%f504, %f457, %f464, %f424;
	fma.rn.f32 	%f505, %f458, %f461, %f425;
	fma.rn.f32 	%f506, %f458, %f462, %f426;
	fma.rn.f32 	%f507, %f458, %f463, %f427;
	fma.rn.f32 	%f508, %f458, %f464, %f428;
	fma.rn.f32 	%f509, %f459, %f461, %f429;
	fma.rn.f32 	%f510, %f459, %f462, %f430;
	fma.rn.f32 	%f511, %f459, %f463, %f431;
	fma.rn.f32 	%f512, %f459, %f464, %f432;
	fma.rn.f32 	%f513, %f460, %f461, %f433;
	fma.rn.f32 	%f514, %f460, %f462, %f434;
	fma.rn.f32 	%f515, %f460, %f463, %f435;
	fma.rn.f32 	%f516, %f460, %f464, %f436;
	fma.rn.f32 	%f517, %f457, %f465, %f437;
	fma.rn.f32 	%f518, %f457, %f466, %f438;
	fma.rn.f32 	%f519, %f457, %f467, %f439;
	fma.rn.f32 	%f520, %f457, %f468, %f440;
	fma.rn.f32 	%f521, %f458, %f465, %f441;
	fma.rn.f32 	%f522, %f458, %f466, %f442;
	fma.rn.f32 	%f523, %f458, %f467, %f443;
	fma.rn.f32 	%f524, %f458, %f468, %f444;
	fma.rn.f32 	%f525, %f459, %f465, %f445;
	fma.rn.f32 	%f526, %f459, %f466, %f446;
	fma.rn.f32 	%f527, %f459, %f467, %f447;
	fma.rn.f32 	%f528, %f459, %f468, %f448;
	fma.rn.f32 	%f529, %f460, %f465, %f449;
	fma.rn.f32 	%f530, %f460, %f466, %f450;
	fma.rn.f32 	%f531, %f460, %f467, %f451;
	fma.rn.f32 	%f532, %f460, %f468, %f452;
	ld.shared.v4.f32 	{%f533, %f534, %f535, %f536}, [%r65+2048];
	ld.shared.v4.f32 	{%f537, %f538, %f539, %f540}, [%r65+2064];
	ld.shared.v4.f32 	{%f541, %f542, %f543, %f544}, [%r68+2048];
	ld.shared.v4.f32 	{%f545, %f546, %f547, %f548}, [%r68+2064];
	fma.rn.f32 	%f549, %f533, %f541, %f469;
	fma.rn.f32 	%f550, %f533, %f542, %f470;
	fma.rn.f32 	%f551, %f533, %f543, %f471;
	fma.rn.f32 	%f552, %f533, %f544, %f472;
	fma.rn.f32 	%f553, %f534, %f541, %f473;
	fma.rn.f32 	%f554, %f534, %f542, %f474;
	fma.rn.f32 	%f555, %f534, %f543, %f475;
	fma.rn.f32 	%f556, %f534, %f544, %f476;
	fma.rn.f32 	%f557, %f535, %f541, %f477;
	fma.rn.f32 	%f558, %f535, %f542, %f478;
	fma.rn.f32 	%f559, %f535, %f543, %f479;
	fma.rn.f32 	%f560, %f535, %f544, %f480;
	fma.rn.f32 	%f561, %f536, %f541, %f481;
	fma.rn.f32 	%f562, %f536, %f542, %f482;
	fma.rn.f32 	%f563, %f536, %f543, %f483;
	fma.rn.f32 	%f564, %f536, %f544, %f484;
	fma.rn.f32 	%f565, %f533, %f545, %f485;
	fma.rn.f32 	%f566, %f533, %f546, %f486;
	fma.rn.f32 	%f567, %f533, %f547, %f487;
	fma.rn.f32 	%f568, %f533, %f548, %f488;
	fma.rn.f32 	%f569, %f534, %f545, %f489;
	fma.rn.f32 	%f570, %f534, %f546, %f490;
	fma.rn.f32 	%f571, %f534, %f547, %f491;
	fma.rn.f32 	%f572, %f534, %f548, %f492;
	fma.rn.f32 	%f573, %f535, %f545, %f493;
	fma.rn.f32 	%f574, %f535, %f546, %f494;
	fma.rn.f32 	%f575, %f535, %f547, %f495;
	fma.rn.f32 	%f576, %f535, %f548, %f496;
	fma.rn.f32 	%f577, %f536, %f545, %f497;
	fma.rn.f32 	%f578, %f536, %f546, %f498;
	fma.rn.f32 	%f579, %f536, %f547, %f499;
	fma.rn.f32 	%f580, %f536, %f548, %f500;
	fma.rn.f32 	%f581, %f537, %f541, %f501;
	fma.rn.f32 	%f582, %f537, %f542, %f502;
	fma.rn.f32 	%f583, %f537, %f543, %f503;
	fma.rn.f32 	%f584, %f537, %f544, %f504;
	fma.rn.f32 	%f585, %f538, %f541, %f505;
	fma.rn.f32 	%f586, %f538, %f542, %f506;
	fma.rn.f32 	%f587, %f538, %f543, %f507;
	fma.rn.f32 	%f588, %f538, %f544, %f508;
	fma.rn.f32 	%f589, %f539, %f541, %f509;
	fma.rn.f32 	%f590, %f539, %f542, %f510;
	fma.rn.f32 	%f591, %f539, %f543, %f511;
	fma.rn.f32 	%f592, %f539, %f544, %f512;
	fma.rn.f32 	%f593, %f540, %f541, %f513;
	fma.rn.f32 	%f594, %f540, %f542, %f514;
	fma.rn.f32 	%f595, %f540, %f543, %f515;
	fma.rn.f32 	%f596, %f540, %f544, %f516;
	fma.rn.f32 	%f597, %f537, %f545, %f517;
	fma.rn.f32 	%f598, %f537, %f546, %f518;
	fma.rn.f32 	%f599, %f537, %f547, %f519;
	fma.rn.f32 	%f600, %f537, %f548, %f520;
	fma.rn.f32 	%f601, %f538, %f545, %f521;
	fma.rn.f32 	%f602, %f538, %f546, %f522;
	fma.rn.f32 	%f603, %f538, %f547, %f523;
	fma.rn.f32 	%f604, %f538, %f548, %f524;
	fma.rn.f32 	%f605, %f539, %f545, %f525;
	fma.rn.f32 	%f606, %f539, %f546, %f526;
	fma.rn.f32 	%f607, %f539, %f547, %f527;
	fma.rn.f32 	%f608, %f539, %f548, %f528;
	fma.rn.f32 	%f609, %f540, %f545, %f529;
	fma.rn.f32 	%f610, %f540, %f546, %f530;
	fma.rn.f32 	%f611, %f540, %f547, %f531;
	fma.rn.f32 	%f612, %f540, %f548, %f532;
	ld.shared.v4.f32 	{%f613, %f614, %f615, %f616}, [%r65+2560];
	ld.shared.v4.f32 	{%f617, %f618, %f619, %f620}, [%r65+2576];
	ld.shared.v4.f32 	{%f621, %f622, %f623, %f624}, [%r68+2560];
	ld.shared.v4.f32 	{%f625, %f626, %f627, %f628}, [%r68+2576];
	fma.rn.f32 	%f629, %f613, %f621, %f549;
	fma.rn.f32 	%f630, %f613, %f622, %f550;
	fma.rn.f32 	%f631, %f613, %f623, %f551;
	fma.rn.f32 	%f632, %f613, %f624, %f552;
	fma.rn.f32 	%f633, %f614, %f621, %f553;
	fma.rn.f32 	%f634, %f614, %f622, %f554;
	fma.rn.f32 	%f635, %f614, %f623, %f555;
	fma.rn.f32 	%f636, %f614, %f624, %f556;
	fma.rn.f32 	%f637, %f615, %f621, %f557;
	fma.rn.f32 	%f638, %f615, %f622, %f558;
	fma.rn.f32 	%f639, %f615, %f623, %f559;
	fma.rn.f32 	%f640, %f615, %f624, %f560;
	fma.rn.f32 	%f641, %f616, %f621, %f561;
	fma.rn.f32 	%f642, %f616, %f622, %f562;
	fma.rn.f32 	%f643, %f616, %f623, %f563;
	fma.rn.f32 	%f644, %f616, %f624, %f564;
	fma.rn.f32 	%f645, %f613, %f625, %f565;
	fma.rn.f32 	%f646, %f613, %f626, %f566;
	fma.rn.f32 	%f647, %f613, %f627, %f567;
	fma.rn.f32 	%f648, %f613, %f628, %f568;
	fma.rn.f32 	%f649, %f614, %f625, %f569;
	fma.rn.f32 	%f650, %f614, %f626, %f570;
	fma.rn.f32 	%f651, %f614, %f627, %f571;
	fma.rn.f32 	%f652, %f614, %f628, %f572;
	fma.rn.f32 	%f653, %f615, %f625, %f573;
	fma.rn.f32 	%f654, %f615, %f626, %f574;
	fma.rn.f32 	%f655, %f615, %f627, %f575;
	fma.rn.f32 	%f656, %f615, %f628, %f576;
	fma.rn.f32 	%f657, %f616, %f625, %f577;
	fma.rn.f32 	%f658, %f616, %f626, %f578;
	fma.rn.f32 	%f659, %f616, %f627, %f579;
	fma.rn.f32 	%f660, %f616, %f628, %f580;
	fma.rn.f32 	%f661, %f617, %f621, %f581;
	fma.rn.f32 	%f662, %f617, %f622, %f582;
	fma.rn.f32 	%f663, %f617, %f623, %f583;
	fma.rn.f32 	%f664, %f617, %f624, %f584;
	fma.rn.f32 	%f665, %f618, %f621, %f585;
	fma.rn.f32 	%f666, %f618, %f622, %f586;
	fma.rn.f32 	%f667, %f618, %f623, %f587;
	fma.rn.f32 	%f668, %f618, %f624, %f588;
	fma.rn.f32 	%f669, %f619, %f621, %f589;
	fma.rn.f32 	%f670, %f619, %f622, %f590;
	fma.rn.f32 	%f671, %f619, %f623, %f591;
	fma.rn.f32 	%f672, %f619, %f624, %f592;
	fma.rn.f32 	%f673, %f620, %f621, %f593;
	fma.rn.f32 	%f674, %f620, %f622, %f594;
	fma.rn.f32 	%f675, %f620, %f623, %f595;
	fma.rn.f32 	%f676, %f620, %f624, %f596;
	fma.rn.f32 	%f677, %f617, %f625, %f597;
	fma.rn.f32 	%f678, %f617, %f626, %f598;
	fma.rn.f32 	%f679, %f617, %f627, %f599;
	fma.rn.f32 	%f680, %f617, %f628, %f600;
	fma.rn.f32 	%f681, %f618, %f625, %f601;
	fma.rn.f32 	%f682, %f618, %f626, %f602;
	fma.rn.f32 	%f683, %f618, %f627, %f603;
	fma.rn.f32 	%f684, %f618, %f628, %f604;
	fma.rn.f32 	%f685, %f619, %f625, %f605;
	fma.rn.f32 	%f686, %f619, %f626, %f606;
	fma.rn.f32 	%f687, %f619, %f627, %f607;
	fma.rn.f32 	%f688, %f619, %f628, %f608;
	fma.rn.f32 	%f689, %f620, %f625, %f609;
	fma.rn.f32 	%f690, %f620, %f626, %f610;
	fma.rn.f32 	%f691, %f620, %f627, %f611;
	fma.rn.f32 	%f692, %f620, %f628, %f612;
	ld.shared.v4.f32 	{%f693, %f694, %f695, %f696}, [%r65+3072];
	ld.shared.v4.f32 	{%f697, %f698, %f699, %f700}, [%r65+3088];
	ld.shared.v4.f32 	{%f701, %f702, %f703, %f704}, [%r68+3072];
	ld.shared.v4.f32 	{%f705, %f706, %f707, %f708}, [%r68+3088];
	fma.rn.f32 	%f709, %f693, %f701, %f629;
	fma.rn.f32 	%f710, %f693, %f702, %f630;
	fma.rn.f32 	%f711, %f693, %f703, %f631;
	fma.rn.f32 	%f712, %f693, %f704, %f632;
	fma.rn.f32 	%f713, %f694, %f701, %f633;
	fma.rn.f32 	%f714, %f694, %f702, %f634;
	fma.rn.f32 	%f715, %f694, %f703, %f635;
	fma.rn.f32 	%f716, %f694, %f704, %f636;
	fma.rn.f32 	%f717, %f695, %f701, %f637;
	fma.rn.f32 	%f718, %f695, %f702, %f638;
	fma.rn.f32 	%f719, %f695, %f703, %f639;
	fma.rn.f32 	%f720, %f695, %f704, %f640;
	fma.rn.f32 	%f721, %f696, %f701, %f641;
	fma.rn.f32 	%f722, %f696, %f702, %f642;
	fma.rn.f32 	%f723, %f696, %f703, %f643;
	fma.rn.f32 	%f724, %f696, %f704, %f644;
	fma.rn.f32 	%f725, %f693, %f705, %f645;
	fma.rn.f32 	%f726, %f693, %f706, %f646;
	fma.rn.f32 	%f727, %f693, %f707, %f647;
	fma.rn.f32 	%f728, %f693, %f708, %f648;
	fma.rn.f32 	%f729, %f694, %f705, %f649;
	fma.rn.f32 	%f730, %f694, %f706, %f650;
	fma.rn.f32 	%f731, %f694, %f707, %f651;
	fma.rn.f32 	%f732, %f694, %f708, %f652;
	fma.rn.f32 	%f733, %f695, %f705, %f653;
	fma.rn.f32 	%f734, %f695, %f706, %f654;
	fma.rn.f32 	%f735, %f695, %f707, %f655;
	fma.rn.f32 	%f736, %f695, %f708, %f656;
	fma.rn.f32 	%f737, %f696, %f705, %f657;
	fma.rn.f32 	%f738, %f696, %f706, %f658;
	fma.rn.f32 	%f739, %f696, %f707, %f659;
	fma.rn.f32 	%f740, %f696, %f708, %f660;
	fma.rn.f32 	%f741, %f697, %f701, %f661;
	fma.rn.f32 	%f742, %f697, %f702, %f662;
	fma.rn.f32 	%f743, %f697, %f703, %f663;
	fma.rn.f32 	%f744, %f697, %f704, %f664;
	fma.rn.f32 	%f745, %f698, %f701, %f665;
	fma.rn.f32 	%f746, %f698, %f702, %f666;
	fma.rn.f32 	%f747, %f698, %f703, %f667;
	fma.rn.f32 	%f748, %f698, %f704, %f668;
	fma.rn.f32 	%f749, %f699, %f701, %f669;
	fma.rn.f32 	%f750, %f699, %f702, %f670;
	fma.rn.f32 	%f751, %f699, %f703, %f671;
	fma.rn.f32 	%f752, %f699, %f704, %f672;
	fma.rn.f32 	%f753, %f700, %f701, %f673;
	fma.rn.f32 	%f754, %f700, %f702, %f674;
	fma.rn.f32 	%f755, %f700, %f703, %f675;
	fma.rn.f32 	%f756, %f700, %f704, %f676;
	fma.rn.f32 	%f757, %f697, %f705, %f677;
	fma.rn.f32 	%f758, %f697, %f706, %f678;
	fma.rn.f32 	%f759, %f697, %f707, %f679;
	fma.rn.f32 	%f760, %f697, %f708, %f680;
	fma.rn.f32 	%f761, %f698, %f705, %f681;
	fma.rn.f32 	%f762, %f698, %f706, %f682;
	fma.rn.f32 	%f763, %f698, %f707, %f683;
	fma.rn.f32 	%f764, %f698, %f708, %f684;
	fma.rn.f32 	%f765, %f699, %f705, %f685;
	fma.rn.f32 	%f766, %f699, %f706, %f686;
	fma.rn.f32 	%f767, %f699, %f707, %f687;
	fma.rn.f32 	%f768, %f699, %f708, %f688;
	fma.rn.f32 	%f769, %f700, %f705, %f689;
	fma.rn.f32 	%f770, %f700, %f706, %f690;
	fma.rn.f32 	%f771, %f700, %f707, %f691;
	fma.rn.f32 	%f772, %f700, %f708, %f692;
	ld.shared.v4.f32 	{%f773, %f774, %f775, %f776}, [%r65+3584];
	ld.shared.v4.f32 	{%f777, %f778, %f779, %f780}, [%r65+3600];
	ld.shared.v4.f32 	{%f781, %f782, %f783, %f784}, [%r68+3584];
	ld.shared.v4.f32 	{%f785, %f786, %f787, %f788}, [%r68+3600];
	fma.rn.f32 	%f1750, %f773, %f781, %f709;
	fma.rn.f32 	%f1749, %f773, %f782, %f710;
	fma.rn.f32 	%f1748, %f773, %f783, %f711;
	fma.rn.f32 	%f1747, %f773, %f784, %f712;
	fma.rn.f32 	%f1742, %f774, %f781, %f713;
	fma.rn.f32 	%f1741, %f774, %f782, %f714;
	fma.rn.f32 	%f1740, %f774, %f783, %f715;
	fma.rn.f32 	%f1739, %f774, %f784, %f716;
	fma.rn.f32 	%f1734, %f775, %f781, %f717;
	fma.rn.f32 	%f1733, %f775, %f782, %f718;
	fma.rn.f32 	%f1732, %f775, %f783, %f719;
	fma.rn.f32 	%f1731, %f775, %f784, %f720;
	fma.rn.f32 	%f1726, %f776, %f781, %f721;
	fma.rn.f32 	%f1725, %f776, %f782, %f722;
	fma.rn.f32 	%f1724, %f776, %f783, %f723;
	fma.rn.f32 	%f1723, %f776, %f784, %f724;
	fma.rn.f32 	%f1746, %f773, %f785, %f725;
	fma.rn.f32 	%f1745, %f773, %f786, %f726;
	fma.rn.f32 	%f1744, %f773, %f787, %f727;
	fma.rn.f32 	%f1743, %f773, %f788, %f728;
	fma.rn.f32 	%f1738, %f774, %f785, %f729;
	fma.rn.f32 	%f1737, %f774, %f786, %f730;
	fma.rn.f32 	%f1736, %f774, %f787, %f731;
	fma.rn.f32 	%f1735, %f774, %f788, %f732;
	fma.rn.f32 	%f1730, %f775, %f785, %f733;
	fma.rn.f32 	%f1729, %f775, %f786, %f734;
	fma.rn.f32 	%f1728, %f775, %f787, %f735;
	fma.rn.f32 	%f1727, %f775, %f788, %f736;
	fma.rn.f32 	%f1722, %f776, %f785, %f737;
	fma.rn.f32 	%f1721, %f776, %f786, %f738;
	fma.rn.f32 	%f1720, %f776, %f787, %f739;
	fma.rn.f32 	%f1719, %f776, %f788, %f740;
	fma.rn.f32 	%f1718, %f777, %f781, %f741;
	fma.rn.f32 	%f1717, %f777, %f782, %f742;
	fma.rn.f32 	%f1716, %f777, %f783, %f743;
	fma.rn.f32 	%f1715, %f777, %f784, %f744;
	fma.rn.f32 	%f1710, %f778, %f781, %f745;
	fma.rn.f32 	%f1709, %f778, %f782, %f746;
	fma.rn.f32 	%f1708, %f778, %f783, %f747;
	fma.rn.f32 	%f1707, %f778, %f784, %f748;
	fma.rn.f32 	%f1702, %f779, %f781, %f749;
	fma.rn.f32 	%f1701, %f779, %f782, %f750;
	fma.rn.f32 	%f1700, %f779, %f783, %f751;
	fma.rn.f32 	%f1699, %f779, %f784, %f752;
	fma.rn.f32 	%f1694, %f780, %f781, %f753;
	fma.rn.f32 	%f1693, %f780, %f782, %f754;
	fma.rn.f32 	%f1692, %f780, %f783, %f755;
	fma.rn.f32 	%f1691, %f780, %f784, %f756;
	fma.rn.f32 	%f1714, %f777, %f785, %f757;
	fma.rn.f32 	%f1713, %f777, %f786, %f758;
	fma.rn.f32 	%f1712, %f777, %f787, %f759;
	fma.rn.f32 	%f1711, %f777, %f788, %f760;
	fma.rn.f32 	%f1706, %f778, %f785, %f761;
	fma.rn.f32 	%f1705, %f778, %f786, %f762;
	fma.rn.f32 	%f1704, %f778, %f787, %f763;
	fma.rn.f32 	%f1703, %f778, %f788, %f764;
	fma.rn.f32 	%f1698, %f779, %f785, %f765;
	fma.rn.f32 	%f1697, %f779, %f786, %f766;
	fma.rn.f32 	%f1696, %f779, %f787, %f767;
	fma.rn.f32 	%f1695, %f779, %f788, %f768;
	fma.rn.f32 	%f1690, %f780, %f785, %f769;
	fma.rn.f32 	%f1689, %f780, %f786, %f770;
	fma.rn.f32 	%f1688, %f780, %f787, %f771;
	fma.rn.f32 	%f1687, %f780, %f788, %f772;
	xor.b64  	%rd55, %rd55, 1;
	bar.sync 	0;
	add.s64 	%rd54, %rd54, 32;
	add.s32 	%r6, %r105, 8;
	add.s32 	%r69, %r105, 16;
	shl.b32 	%r70, %r100, 3;
	add.s32 	%r104, %r104, %r70;
	setp.lt.s32 	%p2, %r69, %r102;
	mov.u32 	%r105, %r6;
	@%p2 bra 	$L__BB0_2;
	cvt.u32.u64 	%r103, %rd55;
$L__BB0_4:
	ld.param.f32 	%f1622, [_Z9matrixMulPKfS0_Pfiiiff_param_7];
	ld.param.f32 	%f1621, [_Z9matrixMulPKfS0_Pfiiiff_param_6];
	ld.param.u32 	%r101, [_Z9matrixMulPKfS0_Pfiiiff_param_4];
	ld.param.u64 	%rd53, [_Z9matrixMulPKfS0_Pfiiiff_param_2];
	cvta.to.global.u64 	%rd36, %rd53;
	shl.b32 	%r71, %r103, 12;
	mov.u32 	%r72, _ZZ9matrixMulPKfS0_PfiiiffE4subA;
	add.s32 	%r73, %r72, %r71;
	mov.u32 	%r74, _ZZ9matrixMulPKfS0_PfiiiffE4subB;
	add.s32 	%r75, %r74, %r71;
	mov.u32 	%r76, %tid.y;
	mov.u32 	%r77, %ntid.y;
	mov.u32 	%r78, %tid.x;
	mad.lo.s32 	%r79, %r76, %r77, %r78;
	shr.u32 	%r80, %r79, 4;
	and.b32  	%r81, %r80, 262140;
	and.b32  	%r82, %r79, 3;
	or.b32  	%r83, %r81, %r82;
	shl.b32 	%r84, %r83, 3;
	shl.b32 	%r85, %r83, 5;
	add.s32 	%r86, %r73, %r85;
	ld.shared.v4.f32 	{%f789, %f790, %f791, %f792}, [%r86];
	ld.shared.v4.f32 	{%f793, %f794, %f795, %f796}, [%r86+16];
	shl.b32 	%r87, %r79, 1;
	and.b32  	%r88, %r87, 120;
	shl.b32 	%r89, %r79, 3;
	and.b32  	%r90, %r89, 480;
	add.s32 	%r91, %r75, %r90;
	ld.shared.v4.f32 	{%f797, %f798, %f799, %f800}, [%r91];
	ld.shared.v4.f32 	{%f801, %f802, %f803, %f804}, [%r91+16];
	fma.rn.f32 	%f805, %f789, %f797, %f1750;
	fma.rn.f32 	%f806, %f789, %f798, %f1749;
	fma.rn.f32 	%f807, %f789, %f799, %f1748;
	fma.rn.f32 	%f808, %f789, %f800, %f1747;
	fma.rn.f32 	%f809, %f790, %f797, %f1742;
	fma.rn.f32 	%f810, %f790, %f798, %f1741;
	fma.rn.f32 	%f811, %f790, %f799, %f1740;
	fma.rn.f32 	%f812, %f790, %f800, %f1739;
	fma.rn.f32 	%f813, %f791, %f797, %f1734;
	fma.rn.f32 	%f814, %f791, %f798, %f1733;
	fma.rn.f32 	%f815, %f791, %f799, %f1732;
	fma.rn.f32 	%f816, %f791, %f800, %f1731;
	fma.rn.f32 	%f817, %f792, %f797, %f1726;
	fma.rn.f32 	%f818, %f792, %f798, %f1725;
	fma.rn.f32 	%f819, %f792, %f799, %f1724;
	fma.rn.f32 	%f820, %f792, %f800, %f1723;
	fma.rn.f32 	%f821, %f789, %f801, %f1746;
	fma.rn.f32 	%f822, %f789, %f802, %f1745;
	fma.rn.f32 	%f823, %f789, %f803, %f1744;
	fma.rn.f32 	%f824, %f789, %f804, %f1743;
	fma.rn.f32 	%f825, %f790, %f801, %f1738;
	fma.rn.f32 	%f826, %f790, %f802, %f1737;
	fma.rn.f32 	%f827, %f790, %f803, %f1736;
	fma.rn.f32 	%f828, %f790, %f804, %f1735;
	fma.rn.f32 	%f829, %f791, %f801, %f1730;
	fma.rn.f32 	%f830, %f791, %f802, %f1729;
	fma.rn.f32 	%f831, %f791, %f803, %f1728;
	fma.rn.f32 	%f832, %f791, %f804, %f1727;
	fma.rn.f32 	%f833, %f792, %f801, %f1722;
	fma.rn.f32 	%f834, %f792, %f802, %f1721;
	fma.rn.f32 	%f835, %f792, %f803, %f1720;
	fma.rn.f32 	%f836, %f792, %f804, %f1719;
	fma.rn.f32 	%f837, %f793, %f797, %f1718;
	fma.rn.f32 	%f838, %f793, %f798, %f1717;
	fma.rn.f32 	%f839, %f793, %f799, %f1716;
	fma.rn.f32 	%f840, %f793, %f800, %f1715;
	fma.rn.f32 	%f841, %f794, %f797, %f1710;
	fma.rn.f32 	%f842, %f794, %f798, %f1709;
	fma.rn.f32 	%f843, %f794, %f799, %f1708;
	fma.rn.f32 	%f844, %f794, %f800, %f1707;
	fma.rn.f32 	%f845, %f795, %f797, %f1702;
	fma.rn.f32 	%f846, %f795, %f798, %f1701;
	fma.rn.f32 	%f847, %f795, %f799, %f1700;
	fma.rn.f32 	%f848, %f795, %f800, %f1699;
	fma.rn.f32 	%f849, %f796, %f797, %f1694;
	fma.rn.f32 	%f850, %f796, %f798, %f1693;
	fma.rn.f32 	%f851, %f796, %f799, %f1692;
	fma.rn.f32 	%f852, %f796, %f800, %f1691;
	fma.rn.f32 	%f853, %f793, %f801, %f1714;
	fma.rn.f32 	%f854, %f793, %f802, %f1713;
	fma.rn.f32 	%f855, %f793, %f803, %f1712;
	fma.rn.f32 	%f856, %f793, %f804, %f1711;
	fma.rn.f32 	%f857, %f794, %f801, %f1706;
	fma.rn.f32 	%f858, %f794, %f802, %f1705;
	fma.rn.f32 	%f859, %f794, %f803, %f1704;
	fma.rn.f32 	%f860, %f794, %f804, %f1703;
	fma.rn.f32 	%f861, %f795, %f801, %f1698;
	fma.rn.f32 	%f862, %f795, %f802, %f1697;
	fma.rn.f32 	%f863, %f795, %f803, %f1696;
	fma.rn.f32 	%f864, %f795, %f804, %f1695;
	fma.rn.f32 	%f865, %f796, %f801, %f1690;
	fma.rn.f32 	%f866, %f796, %f802, %f1689;
	fma.rn.f32 	%f867, %f796, %f803, %f1688;
	fma.rn.f32 	%f868, %f796, %f804, %f1687;
	ld.shared.v4.f32 	{%f869, %f870, %f871, %f872}, [%r86+512];
	ld.shared.v4.f32 	{%f873, %f874, %f875, %f876}, [%r86+528];
	ld.shared.v4.f32 	{%f877, %f878, %f879, %f880}, [%r91+512];
	ld.shared.v4.f32 	{%f881, %f882, %f883, %f884}, [%r91+528];
	fma.rn.f32 	%f885, %f869, %f877, %f805;
	fma.rn.f32 	%f886, %f869, %f878, %f806;
	fma.rn.f32 	%f887, %f869, %f879, %f807;
	fma.rn.f32 	%f888, %f869, %f880, %f808;
	fma.rn.f32 	%f889, %f870, %f877, %f809;
	fma.rn.f32 	%f890, %f870, %f878, %f810;
	fma.rn.f32 	%f891, %f870, %f879, %f811;
	fma.rn.f32 	%f892, %f870, %f880, %f812;
	fma.rn.f32 	%f893, %f871, %f877, %f813;
	fma.rn.f32 	%f894, %f871, %f878, %f814;
	fma.rn.f32 	%f895, %f871, %f879, %f815;
	fma.rn.f32 	%f896, %f871, %f880, %f816;
	fma.rn.f32 	%f897, %f872, %f877, %f817;
	fma.rn.f32 	%f898, %f872, %f878, %f818;
	fma.rn.f32 	%f899, %f872, %f879, %f819;
	fma.rn.f32 	%f900, %f872, %f880, %f820;
	fma.rn.f32 	%f901, %f869, %f881, %f821;
	fma.rn.f32 	%f902, %f869, %f882, %f822;
	fma.rn.f32 	%f903, %f869, %f883, %f823;
	fma.rn.f32 	%f904, %f869, %f884, %f824;
	fma.rn.f32 	%f905, %f870, %f881, %f825;
	fma.rn.f32 	%f906, %f870, %f882, %f826;
	fma.rn.f32 	%f907, %f870, %f883, %f827;
	fma.rn.f32 	%f908, %f870, %f884, %f828;
	fma.rn.f32 	%f909, %f871, %f881, %f829;
	fma.rn.f32 	%f910, %f871, %f882, %f830;
	fma.rn.f32 	%f911, %f871, %f883, %f831;
	fma.rn.f32 	%f912, %f871, %f884, %f832;
	fma.rn.f32 	%f913, %f872, %f881, %f833;
	fma.rn.f32 	%f914, %f872, %f882, %f834;
	fma.rn.f32 	%f915, %f872, %f883, %f835;
	fma.rn.f32 	%f916, %f872, %f884, %f836;
	fma.rn.f32 	%f917, %f873, %f877, %f837;
	fma.rn.f32 	%f918, %f873, %f878, %f838;
	fma.rn.f32 	%f919, %f873, %f879, %f839;
	fma.rn.f32 	%f920, %f873, %f880, %f840;
	fma.rn.f32 	%f921, %f874, %f877, %f841;
	fma.rn.f32 	%f922, %f874, %f878, %f842;
	fma.rn.f32 	%f923, %f874, %f879, %f843;
	fma.rn.f32 	%f924, %f874, %f880, %f844;
	fma.rn.f32 	%f925, %f875, %f877, %f845;
	fma.rn.f32 	%f926, %f875, %f878, %f846;
	fma.rn.f32 	%f927, %f875, %f879, %f847;
	fma.rn.f32 	%f928, %f875, %f880, %f848;
	fma.rn.f32 	%f929, %f876, %f877, %f849;
	fma.rn.f32 	%f930, %f876, %f878, %f850;
	fma.rn.f32 	%f931, %f876, %f879, %f851;
	fma.rn.f32 	%f932, %f876, %f880, %f852;
	fma.rn.f32 	%f933, %f873, %f881, %f853;
	fma.rn.f32 	%f934, %f873, %f882, %f854;
	fma.rn.f32 	%f935, %f873, %f883, %f855;
	fma.rn.f32 	%f936, %f873, %f884, %f856;
	fma.rn.f32 	%f937, %f874, %f881, %f857;
	fma.rn.f32 	%f938, %f874, %f882, %f858;
	fma.rn.f32 	%f939, %f874, %f883, %f859;
	fma.rn.f32 	%f940, %f874, %f884, %f860;
	fma.rn.f32 	%f941, %f875, %f881, %f861;
	fma.rn.f32 	%f942, %f875, %f882, %f862;
	fma.rn.f32 	%f943, %f875, %f883, %f863;
	fma.rn.f32 	%f944, %f875, %f884, %f864;
	fma.rn.f32 	%f945, %f876, %f881, %f865;
	fma.rn.f32 	%f946, %f876, %f882, %f866;
	fma.rn.f32 	%f947, %f876, %f883, %f867;
	fma.rn.f32 	%f948, %f876, %f884, %f868;
	ld.shared.v4.f32 	{%f949, %f950, %f951, %f952}, [%r86+1024];
	ld.shared.v4.f32 	{%f953, %f954, %f955, %f956}, [%r86+1040];
	ld.shared.v4.f32 	{%f957, %f958, %f959, %f960}, [%r91+1024];
	ld.shared.v4.f32 	{%f961, %f962, %f963, %f964}, [%r91+1040];
	fma.rn.f32 	%f965, %f949, %f957, %f885;
	fma.rn.f32 	%f966, %f949, %f958, %f886;
	fma.rn.f32 	%f967, %f949, %f959, %f887;
	fma.rn.f32 	%f968, %f949, %f960, %f888;
	fma.rn.f32 	%f969, %f950, %f957, %f889;
	fma.rn.f32 	%f970, %f950, %f958, %f890;
	fma.rn.f32 	%f971, %f950, %f959, %f891;
	fma.rn.f32 	%f972, %f950, %f960, %f892;
	fma.rn.f32 	%f973, %f951, %f957, %f893;
	fma.rn.f32 	%f974, %f951, %f958, %f894;
	fma.rn.f32 	%f975, %f951, %f959, %f895;
	fma.rn.f32 	%f976, %f951, %f960, %f896;
	fma.rn.f32 	%f977, %f952, %f957, %f897;
	fma.rn.f32 	%f978, %f952, %f958, %f898;
	fma.rn.f32 	%f979, %f952, %f959, %f899;
	fma.rn.f32 	%f980, %f952, %f960, %f900;
	fma.rn.f32 	%f981, %f949, %f961, %f901;
	fma.rn.f32 	%f982, %f949, %f962, %f902;
	fma.rn.f32 	%f983, %f949, %f963, %f903;
	fma.rn.f32 	%f984, %f949, %f964, %f904;
	fma.rn.f32 	%f985, %f950, %f961, %f905;
	fma.rn.f32 	%f986, %f950, %f962, %f906;
	fma.rn.f32 	%f987, %f950, %f963, %f907;
	fma.rn.f32 	%f988, %f950, %f964, %f908;
	fma.rn.f32 	%f989, %f951, %f961, %f909;
	fma.rn.f32 	%f990, %f951, %f962, %f910;
	fma.rn.f32 	%f991, %f951, %f963, %f911;
	fma.rn.f32 	%f992, %f951, %f964, %f912;
	fma.rn.f32 	%f993, %f952, %f961, %f913;
	fma.rn.f32 	%f994, %f952, %f962, %f914;
	fma.rn.f32 	%f995, %f952, %f963, %f915;
	fma.rn.f32 	%f996, %f952, %f964, %f916;
	fma.rn.f32 	%f997, %f953, %f957, %f917;
	fma.rn.f32 	%f998, %f953, %f958, %f918;
	fma.rn.f32 	%f999, %f953, %f959, %f919;
	fma.rn.f32 	%f1000, %f953, %f960, %f920;
	fma.rn.f32 	%f1001, %f954, %f957, %f921;
	fma.rn.f32 	%f1002, %f954, %f958, %f922;
	fma.rn.f32 	%f1003, %f954, %f959, %f923;
	fma.rn.f32 	%f1004, %f954, %f960, %f924;
	fma.rn.f32 	%f1005, %f955, %f957, %f925;
	fma.rn.f32 	%f1006, %f955, %f958, %f926;
	fma.rn.f32 	%f1007, %f955, %f959, %f927;
	fma.rn.f32 	%f1008, %f955, %f960, %f928;
	fma.rn.f32 	%f1009, %f956, %f957, %f929;
	fma.rn.f32 	%f1010, %f956, %f958, %f930;
	fma.rn.f32 	%f1011, %f956, %f959, %f931;
	fma.rn.f32 	%f1012, %f956, %f960, %f932;
	fma.rn.f32 	%f1013, %f953, %f961, %f933;
	fma.rn.f32 	%f1014, %f953, %f962, %f934;
	fma.rn.f32 	%f1015, %f953, %f963, %f935;
	fma.rn.f32 	%f1016, %f953, %f964, %f936;
	fma.rn.f32 	%f1017, %f954, %f961, %f937;
	fma.rn.f32 	%f1018, %f954, %f962, %f938;
	fma.rn.f32 	%f1019, %f954, %f963, %f939;
	fma.rn.f32 	%f1020, %f954, %f964, %f940;
	fma.rn.f32 	%f1021, %f955, %f961, %f941;
	fma.rn.f32 	%f1022, %f955, %f962, %f942;
	fma.rn.f32 	%f1023, %f955, %f963, %f943;
	fma.rn.f32 	%f1024, %f955, %f964, %f944;
	fma.rn.f32 	%f1025, %f956, %f961, %f945;
	fma.rn.f32 	%f1026, %f956, %f962, %f946;
	fma.rn.f32 	%f1027, %f956, %f963, %f947;
	fma.rn.f32 	%f1028, %f956, %f964, %f948;
	ld.shared.v4.f32 	{%f1029, %f1030, %f1031, %f1032}, [%r86+1536];
	ld.shared.v4.f32 	{%f1033, %f1034, %f1035, %f1036}, [%r86+1552];
	ld.shared.v4.f32 	{%f1037, %f1038, %f1039, %f1040}, [%r91+1536];
	ld.shared.v4.f32 	{%f1041, %f1042, %f1043, %f1044}, [%r91+1552];
	fma.rn.f32 	%f1045, %f1029, %f1037, %f965;
	fma.rn.f32 	%f1046, %f1029, %f1038, %f966;
	fma.rn.f32 	%f1047, %f1029, %f1039, %f967;
	fma.rn.f32 	%f1048, %f1029, %f1040, %f968;
	fma.rn.f32 	%f1049, %f1030, %f1037, %f969;
	fma.rn.f32 	%f1050, %f1030, %f1038, %f970;
	fma.rn.f32 	%f1051, %f1030, %f1039, %f971;
	fma.rn.f32 	%f1052, %f1030, %f1040, %f972;
	fma.rn.f32 	%f1053, %f1031, %f1037, %f973;
	fma.rn.f32 	%f1054, %f1031, %f1038, %f974;
	fma.rn.f32 	%f1055, %f1031, %f1039, %f975;
	fma.rn.f32 	%f1056, %f1031, %f1040, %f976;
	fma.rn.f32 	%f1057, %f1032, %f1037, %f977;
	fma.rn.f32 	%f1058, %f1032, %f1038, %f978;
	fma.rn.f32 	%f1059, %f1032, %f1039, %f979;
	fma.rn.f32 	%f1060, %f1032, %f1040, %f980;
	fma.rn.f32 	%f1061, %f1029, %f1041, %f981;
	fma.rn.f32 	%f1062, %f1029, %f1042, %f982;
	fma.rn.f32 	%f1063, %f1029, %f1043, %f983;
	fma.rn.f32 	%f1064, %f1029, %f1044, %f984;
	fma.rn.f32 	%f1065, %f1030, %f1041, %f985;
	fma.rn.f32 	%f1066, %f1030, %f1042, %f986;
	fma.rn.f32 	%f1067, %f1030, %f1043, %f987;
	fma.rn.f32 	%f1068, %f1030, %f1044, %f988;
	fma.rn.f32 	%f1069, %f1031, %f1041, %f989;
	fma.rn.f32 	%f1070, %f1031, %f1042, %f990;
	fma.rn.f32 	%f1071, %f1031, %f1043, %f991;
	fma.rn.f32 	%f1072, %f1031, %f1044, %f992;
	fma.rn.f32 	%f1073, %f1032, %f1041, %f993;
	fma.rn.f32 	%f1074, %f1032, %f1042, %f994;
	fma.rn.f32 	%f1075, %f1032, %f1043, %f995;
	fma.rn.f32 	%f1076, %f1032, %f1044, %f996;
	fma.rn.f32 	%f1077, %f1033, %f1037, %f997;
	fma.rn.f32 	%f1078, %f1033, %f1038, %f998;
	fma.rn.f32 	%f1079, %f1033, %f1039, %f999;
	fma.rn.f32 	%f1080, %f1033, %f1040, %f1000;
	fma.rn.f32 	%f1081, %f1034, %f1037, %f1001;
	fma.rn.f32 	%f1082, %f1034, %f1038, %f1002;
	fma.rn.f32 	%f1083, %f1034, %f1039, %f1003;
	fma.rn.f32 	%f1084, %f1034, %f1040, %f1004;
	fma.rn.f32 	%f1085, %f1035, %f1037, %f1005;
	fma.rn.f32 	%f1086, %f1035, %f1038, %f1006;
	fma.rn.f32 	%f1087, %f1035, %f1039, %f1007;
	fma.rn.f32 	%f1088, %f1035, %f1040, %f1008;
	fma.rn.f32 	%f1089, %f1036, %f1037, %f1009;
	fma.rn.f32 	%f1090, %f1036, %f1038, %f1010;
	fma.rn.f32 	%f1091, %f1036, %f1039, %f1011;
	fma.rn.f32 	%f1092, %f1036, %f1040, %f1012;
	fma.rn.f32 	%f1093, %f1033, %f1041, %f1013;
	fma.rn.f32 	%f1094, %f1033, %f1042, %f1014;
	fma.rn.f32 	%f1095, %f1033, %f1043, %f1015;
	fma.rn.f32 	%f1096, %f1033, %f1044, %f1016;
	fma.rn.f32 	%f1097, %f1034, %f1041, %f1017;
	fma.rn.f32 	%f1098, %f1034, %f1042, %f1018;
	fma.rn.f32 	%f1099, %f1034, %f1043, %f1019;
	fma.rn.f32 	%f1100, %f1034, %f1044, %f1020;
	fma.rn.f32 	%f1101, %f1035, %f1041, %f1021;
	fma.rn.f32 	%f1102, %f1035, %f1042, %f1022;
	fma.rn.f32 	%f1103, %f1035, %f1043, %f1023;
	fma.rn.f32 	%f1104, %f1035, %f1044, %f1024;
	fma.rn.f32 	%f1105, %f1036, %f1041, %f1025;
	fma.rn.f32 	%f1106, %f1036, %f1042, %f1026;
	fma.rn.f32 	%f1107, %f1036, %f1043, %f1027;
	fma.rn.f32 	%f1108, %f1036, %f1044, %f1028;
	ld.shared.v4.f32 	{%f1109, %f1110, %f1111, %f1112}, [%r86+2048];
	ld.shared.v4.f32 	{%f1113, %f1114, %f1115, %f1116}, [%r86+2064];
	ld.shared.v4.f32 	{%f1117, %f1118, %f1119, %f1120}, [%r91+2048];
	ld.shared.v4.f32 	{%f1121, %f1122, %f1123, %f1124}, [%r91+2064];
	fma.rn.f32 	%f1125, %f1109, %f1117, %f1045;
	fma.rn.f32 	%f1126, %f1109, %f1118, %f1046;
	fma.rn.f32 	%f1127, %f1109, %f1119, %f1047;
	fma.rn.f32 	%f1128, %f1109, %f1120, %f1048;
	fma.rn.f32 	%f1129, %f1110, %f1117, %f1049;
	fma.rn.f32 	%f1130, %f1110, %f1118, %f1050;
	fma.rn.f32 	%f1131, %f1110, %f1119, %f1051;
	fma.rn.f32 	%f1132, %f1110, %f1120, %f1052;
	fma.rn.f32 	%f1133, %f1111, %f1117, %f1053;
	fma.rn.f32 	%f1134, %f1111, %f1118, %f1054;
	fma.rn.f32 	%f1135, %f1111, %f1119, %f1055;
	fma.rn.f32 	%f1136, %f1111, %f1120, %f1056;
	fma.rn.f32 	%f1137, %f1112, %f1117, %f1057;
	fma.rn.f32 	%f1138, %f1112, %f1118, %f1058;
	fma.rn.f32 	%f1139, %f1112, %f1119, %f1059;
	fma.rn.f32 	%f1140, %f1112, %f1120, %f1060;
	fma.rn.f32 	%f1141, %f1109, %f1121, %f1061;
	fma.rn.f32 	%f1142, %f1109, %f1122, %f1062;
	fma.rn.f32 	%f1143, %f1109, %f1123, %f1063;
	fma.rn.f32 	%f1144, %f1109, %f1124, %f1064;
	fma.rn.f32 	%f1145, %f1110, %f1121, %f1065;
	fma.rn.f32 	%f1146, %f1110, %f1122, %f1066;
	fma.rn.f32 	%f1147, %f1110, %f1123, %f1067;
	fma.rn.f32 	%f1148, %f1110, %f1124, %f1068;
	fma.rn.f32 	%f1149, %f1111, %f1121, %f1069;
	fma.rn.f32 	%f1150, %f1111, %f1122, %f1070;
	fma.rn.f32 	%f1151, %f1111, %f1123, %f1071;
	fma.rn.f32 	%f1152, %f1111, %f1124, %f1072;
	fma.rn.f32 	%f1153, %f1112, %f1121, %f1073;
	fma.rn.f32 	%f1154, %f1112, %f1122, %f1074;
	fma.rn.f32 	%f1155, %f1112, %f1123, %f1075;
	fma.rn.f32 	%f1156, %f1112, %f1124, %f1076;
	fma.rn.f32 	%f1157, %f1113, %f1117, %f1077;
	fma.rn.f32 	%f1158, %f1113, %f1118, %f1078;
	fma.rn.f32 	%f1159, %f1113, %f1119, %f1079;
	fma.rn.f32 	%f1160, %f1113, %f1120, %f1080;
	fma.rn.f32 	%f1161, %f1114, %f1117, %f1081;
	fma.rn.f32 	%f1162, %f1114, %f1118, %f1082;
	fma.rn.f32 	%f1163, %f1114, %f1119, %f1083;
	fma.rn.f32 	%f1164, %f1114, %f1120, %f1084;
	fma.rn.f32 	%f1165, %f1115, %f1117, %f1085;
	fma.rn.f32 	%f1166, %f1115, %f1118, %f1086;
	fma.rn.f32 	%f1167, %f1115, %f1119, %f1087;
	fma.rn.f32 	%f1168, %f1115, %f1120, %f1088;
	fma.rn.f32 	%f1169, %f1116, %f1117, %f1089;
	fma.rn.f32 	%f1170, %f1116, %f1118, %f1090;
	fma.rn.f32 	%f1171, %f1116, %f1119, %f1091;
	fma.rn.f32 	%f1172, %f1116, %f1120, %f1092;
	fma.rn.f32 	%f1173, %f1113, %f1121, %f1093;
	fma.rn.f32 	%f1174, %f1113, %f1122, %f1094;
	fma.rn.f32 	%f1175, %f1113, %f1123, %f1095;
	fma.rn.f32 	%f1176, %f1113, %f1124, %f1096;
	fma.rn.f32 	%f1177, %f1114, %f1121, %f1097;
	fma.rn.f32 	%f1178, %f1114, %f1122, %f1098;
	fma.rn.f32 	%f1179, %f1114, %f1123, %f1099;
	fma.rn.f32 	%f1180, %f1114, %f1124, %f1100;
	fma.rn.f32 	%f1181, %f1115, %f1121, %f1101;
	fma.rn.f32 	%f1182, %f1115, %f1122, %f1102;
	fma.rn.f32 	%f1183, %f1115, %f1123, %f1103;
	fma.rn.f32 	%f1184, %f1115, %f1124, %f1104;
	fma.rn.f32 	%f1185, %f1116, %f1121, %f1105;
	fma.rn.f32 	%f1186, %f1116, %f1122, %f1106;
	fma.rn.f32 	%f1187, %f1116, %f1123, %f1107;
	fma.rn.f32 	%f1188, %f1116, %f1124, %f1108;
	ld.shared.v4.f32 	{%f1189, %f1190, %f1191, %f1192}, [%r86+2560];
	ld.shared.v4.f32 	{%f1193, %f1194, %f1195, %f1196}, [%r86+2576];
	ld.shared.v4.f32 	{%f1197, %f1198, %f1199, %f1200}, [%r91+2560];
	ld.shared.v4.f32 	{%f1201, %f1202, %f1203, %f1204}, [%r91+2576];
	fma.rn.f32 	%f1205, %f1189, %f1197, %f1125;
	fma.rn.f32 	%f1206, %f1189, %f1198, %f1126;
	fma.rn.f32 	%f1207, %f1189, %f1199, %f1127;
	fma.rn.f32 	%f1208, %f1189, %f1200, %f1128;
	fma.rn.f32 	%f1209, %f1190, %f1197, %f1129;
	fma.rn.f32 	%f1210, %f1190, %f1198, %f1130;
	fma.rn.f32 	%f1211, %f1190, %f1199, %f1131;
	fma.rn.f32 	%f1212, %f1190, %f1200, %f1132;
	fma.rn.f32 	%f1213, %f1191, %f1197, %f1133;
	fma.rn.f32 	%f1214, %f1191, %f1198, %f1134;
	fma.rn.f32 	%f1215, %f1191, %f1199, %f1135;
	fma.rn.f32 	%f1216, %f1191, %f1200, %f1136;
	fma.rn.f32 	%f1217, %f1192, %f1197, %f1137;
	fma.rn.f32 	%f1218, %f1192, %f1198, %f1138;
	fma.rn.f32 	%f1219, %f1192, %f1199, %f1139;
	fma.rn.f32 	%f1220, %f1192, %f1200, %f1140;
	fma.rn.f32 	%f1221, %f1189, %f1201, %f1141;
	fma.rn.f32 	%f1222, %f1189, %f1202, %f1142;
	fma.rn.f32 	%f1223, %f1189, %f1203, %f1143;
	fma.rn.f32 	%f1224, %f1189, %f1204, %f1144;
	fma.rn.f32 	%f1225, %f1190, %f1201, %f1145;
	fma.rn.f32 	%f1226, %f1190, %f1202, %f1146;
	fma.rn.f32 	%f1227, %f1190, %f1203, %f1147;
	fma.rn.f32 	%f1228, %f1190, %f1204, %f1148;
	fma.rn.f32 	%f1229, %f1191, %f1201, %f1149;
	fma.rn.f32 	%f1230, %f1191, %f1202, %f1150;
	fma.rn.f32 	%f1231, %f1191, %f1203, %f1151;
	fma.rn.f32 	%f1232, %f1191, %f1204, %f1152;
	fma.rn.f32 	%f1233, %f1192, %f1201, %f1153;
	fma.rn.f32 	%f1234, %f1192, %f1202, %f1154;
	fma.rn.f32 	%f1235, %f1192, %f1203, %f1155;
	fma.rn.f32 	%f1236, %f1192, %f1204, %f1156;
	fma.rn.f32 	%f1237, %f1193, %f1197, %f1157;
	fma.rn.f32 	%f1238, %f1193, %f1198, %f1158;
	fma.rn.f32 	%f1239, %f1193, %f1199, %f1159;
	fma.rn.f32 	%f1240, %f1193, %f1200, %f1160;
	fma.rn.f32 	%f1241, %f1194, %f1197, %f1161;
	fma.rn.f32 	%f1242, %f1194, %f1198, %f1162;
	fma.rn.f32 	%f1243, %f1194, %f1199, %f1163;
	fma.rn.f32 	%f1244, %f1194, %f1200, %f1164;
	fma.rn.f32 	%f1245, %f1195, %f1197, %f1165;
	fma.rn.f32 	%f1246, %f1195, %f1198, %f1166;
	fma.rn.f32 	%f1247, %f1195, %f1199, %f1167;
	fma.rn.f32 	%f1248, %f1195, %f1200, %f1168;
	fma.rn.f32 	%f1249, %f1196, %f1197, %f1169;
	fma.rn.f32 	%f1250, %f1196, %f1198, %f1170;
	fma.rn.f32 	%f1251, %f1196, %f1199, %f1171;
	fma.rn.f32 	%f1252, %f1196, %f1200, %f1172;
	fma.rn.f32 	%f1253, %f1193, %f1201, %f1173;
	fma.rn.f32 	%f1254, %f1193, %f1202, %f1174;
	fma.rn.f32 	%f1255, %f1193, %f1203, %f1175;
	fma.rn.f32 	%f1256, %f1193, %f1204, %f1176;
	fma.rn.f32 	%f1257, %f1194, %f1201, %f1177;
	fma.rn.f32 	%f1258, %f1194, %f1202, %f1178;
	fma.rn.f32 	%f1259, %f1194, %f1203, %f1179;
	fma.rn.f32 	%f1260, %f1194, %f1204, %f1180;
	fma.rn.f32 	%f1261, %f1195, %f1201, %f1181;
	fma.rn.f32 	%f1262, %f1195, %f1202, %f1182;
	fma.rn.f32 	%f1263, %f1195, %f1203, %f1183;
	fma.rn.f32 	%f1264, %f1195, %f1204, %f1184;
	fma.rn.f32 	%f1265, %f1196, %f1201, %f1185;
	fma.rn.f32 	%f1266, %f1196, %f1202, %f1186;
	fma.rn.f32 	%f1267, %f1196, %f1203, %f1187;
	fma.rn.f32 	%f1268, %f1196, %f1204, %f1188;
	ld.shared.v4.f32 	{%f1269, %f1270, %f1271, %f1272}, [%r86+3072];
	ld.shared.v4.f32 	{%f1273, %f1274, %f1275, %f1276}, [%r86+3088];
	ld.shared.v4.f32 	{%f1277, %f1278, %f1279, %f1280}, [%r91+3072];
	ld.shared.v4.f32 	{%f1281, %f1282, %f1283, %f1284}, [%r91+3088];
	fma.rn.f32 	%f1285, %f1269, %f1277, %f1205;
	fma.rn.f32 	%f1286, %f1269, %f1278, %f1206;
	fma.rn.f32 	%f1287, %f1269, %f1279, %f1207;
	fma.rn.f32 	%f1288, %f1269, %f1280, %f1208;
	fma.rn.f32 	%f1289, %f1270, %f1277, %f1209;
	fma.rn.f32 	%f1290, %f1270, %f1278, %f1210;
	fma.rn.f32 	%f1291, %f1270, %f1279, %f1211;
	fma.rn.f32 	%f1292, %f1270, %f1280, %f1212;
	fma.rn.f32 	%f1293, %f1271, %f1277, %f1213;
	fma.rn.f32 	%f1294, %f1271, %f1278, %f1214;
	fma.rn.f32 	%f1295, %f1271, %f1279, %f1215;
	fma.rn.f32 	%f1296, %f1271, %f1280, %f1216;
	fma.rn.f32 	%f1297, %f1272, %f1277, %f1217;
	fma.rn.f32 	%f1298, %f1272, %f1278, %f1218;
	fma.rn.f32 	%f1299, %f1272, %f1279, %f1219;
	fma.rn.f32 	%f1300, %f1272, %f1280, %f1220;
	fma.rn.f32 	%f1301, %f1269, %f1281, %f1221;
	fma.rn.f32 	%f1302, %f1269, %f1282, %f1222;
	fma.rn.f32 	%f1303, %f1269, %f1283, %f1223;
	fma.rn.f32 	%f1304, %f1269, %f1284, %f1224;
	fma.rn.f32 	%f1305, %f1270, %f1281, %f1225;
	fma.rn.f32 	%f1306, %f1270, %f1282, %f1226;
	fma.rn.f32 	%f1307, %f1270, %f1283, %f1227;
	fma.rn.f32 	%f1308, %f1270, %f1284, %f1228;
	fma.rn.f32 	%f1309, %f1271, %f1281, %f1229;
	fma.rn.f32 	%f1310, %f1271, %f1282, %f1230;
	fma.rn.f32 	%f1311, %f1271, %f1283, %f1231;
	fma.rn.f32 	%f1312, %f1271, %f1284, %f1232;
	fma.rn.f32 	%f1313, %f1272, %f1281, %f1233;
	fma.rn.f32 	%f1314, %f1272, %f1282, %f1234;
	fma.rn.f32 	%f1315, %f1272, %f1283, %f1235;
	fma.rn.f32 	%f1316, %f1272, %f1284, %f1236;
	fma.rn.f32 	%f1317, %f1273, %f1277, %f1237;
	fma.rn.f32 	%f1318, %f1273, %f1278, %f1238;
	fma.rn.f32 	%f1319, %f1273, %f1279, %f1239;
	fma.rn.f32 	%f1320, %f1273, %f1280, %f1240;
	fma.rn.f32 	%f1321, %f1274, %f1277, %f1241;
	fma.rn.f32 	%f1322, %f1274, %f1278, %f1242;
	fma.rn.f32 	%f1323, %f1274, %f1279, %f1243;
	fma.rn.f32 	%f1324, %f1274, %f1280, %f1244;
	fma.rn.f32 	%f1325, %f1275, %f1277, %f1245;
	fma.rn.f32 	%f1326, %f1275, %f1278, %f1246;
	fma.rn.f32 	%f1327, %f1275, %f1279, %f1247;
	fma.rn.f32 	%f1328, %f1275, %f1280, %f1248;
	fma.rn.f32 	%f1329, %f1276, %f1277, %f1249;
	fma.rn.f32 	%f1330, %f1276, %f1278, %f1250;
	fma.rn.f32 	%f1331, %f1276, %f1279, %f1251;
	fma.rn.f32 	%f1332, %f1276, %f1280, %f1252;
	fma.rn.f32 	%f1333, %f1273, %f1281, %f1253;
	fma.rn.f32 	%f1334, %f1273, %f1282, %f1254;
	fma.rn.f32 	%f1335, %f1273, %f1283, %f1255;
	fma.rn.f32 	%f1336, %f1273, %f1284, %f1256;
	fma.rn.f32 	%f1337, %f1274, %f1281, %f1257;
	fma.rn.f32 	%f1338, %f1274, %f1282, %f1258;
	fma.rn.f32 	%f1339, %f1274, %f1283, %f1259;
	fma.rn.f32 	%f1340, %f1274, %f1284, %f1260;
	fma.rn.f32 	%f1341, %f1275, %f1281, %f1261;
	fma.rn.f32 	%f1342, %f1275, %f1282, %f1262;
	fma.rn.f32 	%f1343, %f1275, %f1283, %f1263;
	fma.rn.f32 	%f1344, %f1275, %f1284, %f1264;
	fma.rn.f32 	%f1345, %f1276, %f1281, %f1265;
	fma.rn.f32 	%f1346, %f1276, %f1282, %f1266;
	fma.rn.f32 	%f1347, %f1276, %f1283, %f1267;
	fma.rn.f32 	%f1348, %f1276, %f1284, %f1268;
	ld.shared.v4.f32 	{%f1349, %f1350, %f1351, %f1352}, [%r86+3584];
	ld.shared.v4.f32 	{%f1353, %f1354, %f1355, %f1356}, [%r86+3600];
	ld.shared.v4.f32 	{%f1357, %f1358, %f1359, %f1360}, [%r91+3584];
	ld.shared.v4.f32 	{%f1361, %f1362, %f1363, %f1364}, [%r91+3600];
	fma.rn.f32 	%f1365, %f1349, %f1357, %f1285;
	fma.rn.f32 	%f1366, %f1349, %f1358, %f1286;
	fma.rn.f32 	%f1367, %f1349, %f1359, %f1287;
	fma.rn.f32 	%f1368, %f1349, %f1360, %f1288;
	fma.rn.f32 	%f1369, %f1350, %f1357, %f1289;
	fma.rn.f32 	%f1370, %f1350, %f1358, %f1290;
	fma.rn.f32 	%f1371, %f1350, %f1359, %f1291;
	fma.rn.f32 	%f1372, %f1350, %f1360, %f1292;
	fma.rn.f32 	%f1373, %f1351, %f1357, %f1293;
	fma.rn.f32 	%f1374, %f1351, %f1358, %f1294;
	fma.rn.f32 	%f1375, %f1351, %f1359, %f1295;
	fma.rn.f32 	%f1376, %f1351, %f1360, %f1296;
	fma.rn.f32 	%f1377, %f1352, %f1357, %f1297;
	fma.rn.f32 	%f1378, %f1352, %f1358, %f1298;
	fma.rn.f32 	%f1379, %f1352, %f1359, %f1299;
	fma.rn.f32 	%f1380, %f1352, %f1360, %f1300;
	fma.rn.f32 	%f1381, %f1349, %f1361, %f1301;
	fma.rn.f32 	%f1382, %f1349, %f1362, %f1302;
	fma.rn.f32 	%f1383, %f1349, %f1363, %f1303;
	fma.rn.f32 	%f1384, %f1349, %f1364, %f1304;
	fma.rn.f32 	%f1385, %f1350, %f1361, %f1305;
	fma.rn.f32 	%f1386, %f1350, %f1362, %f1306;
	fma.rn.f32 	%f1387, %f1350, %f1363, %f1307;
	fma.rn.f32 	%f1388, %f1350, %f1364, %f1308;
	fma.rn.f32 	%f1389, %f1351, %f1361, %f1309;
	fma.rn.f32 	%f1390, %f1351, %f1362, %f1310;
	fma.rn.f32 	%f1391, %f1351, %f1363, %f1311;
	fma.rn.f32 	%f1392, %f1351, %f1364, %f1312;
	fma.rn.f32 	%f1393, %f1352, %f1361, %f1313;
	fma.rn.f32 	%f1394, %f1352, %f1362, %f1314;
	fma.rn.f32 	%f1395, %f1352, %f1363, %f1315;
	fma.rn.f32 	%f1396, %f1352, %f1364, %f1316;
	fma.rn.f32 	%f1397, %f1353, %f1357, %f1317;
	fma.rn.f32 	%f1398, %f1353, %f1358, %f1318;
	fma.rn.f32 	%f1399, %f1353, %f1359, %f1319;
	fma.rn.f32 	%f1400, %f1353, %f1360, %f1320;
	fma.rn.f32 	%f1401, %f1354, %f1357, %f1321;
	fma.rn.f32 	%f1402, %f1354, %f1358, %f1322;
	fma.rn.f32 	%f1403, %f1354, %f1359, %f1323;
	fma.rn.f32 	%f1404, %f1354, %f1360, %f1324;
	fma.rn.f32 	%f1405, %f1355, %f1357, %f1325;
	fma.rn.f32 	%f1406, %f1355, %f1358, %f1326;
	fma.rn.f32 	%f1407, %f1355, %f1359, %f1327;
	fma.rn.f32 	%f1408, %f1355, %f1360, %f1328;
	fma.rn.f32 	%f1409, %f1356, %f1357, %f1329;
	fma.rn.f32 	%f1410, %f1356, %f1358, %f1330;
	fma.rn.f32 	%f1411, %f1356, %f1359, %f1331;
	fma.rn.f32 	%f1412, %f1356, %f1360, %f1332;
	fma.rn.f32 	%f1413, %f1353, %f1361, %f1333;
	fma.rn.f32 	%f1414, %f1353, %f1362, %f1334;
	fma.rn.f32 	%f1415, %f1353, %f1363, %f1335;
	fma.rn.f32 	%f1416, %f1353, %f1364, %f1336;
	fma.rn.f32 	%f1417, %f1354, %f1361, %f1337;
	fma.rn.f32 	%f1418, %f1354, %f1362, %f1338;
	fma.rn.f32 	%f1419, %f1354, %f1363, %f1339;
	fma.rn.f32 	%f1420, %f1354, %f1364, %f1340;
	fma.rn.f32 	%f1421, %f1355, %f1361, %f1341;
	fma.rn.f32 	%f1422, %f1355, %f1362, %f1342;
	fma.rn.f32 	%f1423, %f1355, %f1363, %f1343;
	fma.rn.f32 	%f1424, %f1355, %f1364, %f1344;
	fma.rn.f32 	%f1425, %f1356, %f1361, %f1345;
	fma.rn.f32 	%f1426, %f1356, %f1362, %f1346;
	fma.rn.f32 	%f1427, %f1356, %f1363, %f1347;
	fma.rn.f32 	%f1428, %f1356, %f1364, %f1348;
	cvt.u64.u32 	%rd37, %r84;
	mov.u32 	%r92, %ctaid.x;
	mov.u32 	%r93, %ntid.x;
	mul.lo.s32 	%r94, %r92, %r93;
	mul.wide.u32 	%rd38, %r94, 8;
	add.s64 	%rd39, %rd38, %rd37;
	cvt.s64.s32 	%rd40, %r101;
	mov.u32 	%r95, %ctaid.y;
	mul.lo.s32 	%r96, %r77, %r95;
	shl.b32 	%r97, %r96, 3;
	add.s32 	%r98, %r88, %r97;
	cvt.u64.u32 	%rd41, %r98;
	mad.lo.s64 	%rd42, %rd39, %rd40, %rd41;
	shl.b64 	%rd43, %rd42, 2;
	add.s64 	%rd44, %rd36, %rd43;
	ld.global.f32 	%f1429, [%rd44];
	mul.f32 	%f1430, %f1621, %f1365;
	fma.rn.f32 	%f1431, %f1622, %f1429, %f1430;
	st.global.f32 	[%rd44], %f1431;
	ld.global.f32 	%f1432, [%rd44+4];
	mul.f32 	%f1433, %f1621, %f1366;
	fma.rn.f32 	%f1434, %f1622, %f1432, %f1433;
	st.global.f32 	[%rd44+4], %f1434;
	ld.global.f32 	%f1435, [%rd44+8];
	mul.f32 	%f1436, %f1621, %f1367;
	fma.rn.f32 	%f1437, %f1622, %f1435, %f1436;
	st.global.f32 	[%rd44+8], %f1437;
	ld.global.f32 	%f1438, [%rd44+12];
	mul.f32 	%f1439, %f1621, %f1368;
	fma.rn.f32 	%f1440, %f1622, %f1438, %f1439;
	st.global.f32 	[%rd44+12], %f1440;
	ld.global.f32 	%f1441, [%rd44+16];
	mul.f32 	%f1442, %f1621, %f1381;
	fma.rn.f32 	%f1443, %f1622, %f1441, %f1442;
	st.global.f32 	[%rd44+16], %f1443;
	ld.global.f32 	%f1444, [%rd44+20];
	mul.f32 	%f1445, %f1621, %f1382;
	fma.rn.f32 	%f1446, %f1622, %f1444, %f1445;
	st.global.f32 	[%rd44+20], %f1446;
	ld.global.f32 	%f1447, [%rd44+24];
	mul.f32 	%f1448, %f1621, %f1383;
	fma.rn.f32 	%f1449, %f1622, %f1447, %f1448;
	st.global.f32 	[%rd44+24], %f1449;
	ld.global.f32 	%f1450, [%rd44+28];
	mul.f32 	%f1451, %f1621, %f1384;
	fma.rn.f32 	%f1452, %f1622, %f1450, %f1451;
	st.global.f32 	[%rd44+28], %f1452;
	mul.wide.s32 	%rd45, %r101, 4;
	add.s64 	%rd46, %rd44, %rd45;
	ld.global.f32 	%f1453, [%rd46];
	mul.f32 	%f1454, %f1621, %f1369;
	fma.rn.f32 	%f1455, %f1622, %f1453, %f1454;
	st.global.f32 	[%rd46], %f1455;
	ld.global.f32 	%f1456, [%rd46+4];
	mul.f32 	%f1457, %f1621, %f1370;
	fma.rn.f32 	%f1458, %f1622, %f1456, %f1457;
	st.global.f32 	[%rd46+4], %f1458;
	ld.global.f32 	%f1459, [%rd46+8];
	mul.f32 	%f1460, %f1621, %f1371;
	fma.rn.f32 	%f1461, %f1622, %f1459, %f1460;
	st.global.f32 	[%rd46+8], %f1461;
	ld.global.f32 	%f1462, [%rd46+12];
	mul.f32 	%f1463, %f1621, %f1372;
	fma.rn.f32 	%f1464, %f1622, %f1462, %f1463;
	st.global.f32 	[%rd46+12], %f1464;
	ld.global.f32 	%f1465, [%rd46+16];
	mul.f32 	%f1466, %f1621, %f1385;
	fma.rn.f32 	%f1467, %f1622, %f1465, %f1466;
	st.global.f32 	[%rd46+16], %f1467;
	ld.global.f32 	%f1468, [%rd46+20];
	mul.f32 	%f1469, %f1621, %f1386;
	fma.rn.f32 	%f1470, %f1622, %f1468, %f1469;
	st.global.f32 	[%rd46+20], %f1470;
	ld.global.f32 	%f1471, [%rd46+24];
	mul.f32 	%f1472, %f1621, %f1387;
	fma.rn.f32 	%f1473, %f1622, %f1471, %f1472;
	st.global.f32 	[%rd46+24], %f1473;
	ld.global.f32 	%f1474, [%rd46+28];
	mul.f32 	%f1475, %f1621, %f1388;
	fma.rn.f32 	%f1476, %f1622, %f1474, %f1475;
	st.global.f32 	[%rd46+28], %f1476;
	add.s64 	%rd47, %rd46, %rd45;
	ld.global.f32 	%f1477, [%rd47];
	mul.f32 	%f1478, %f1621, %f1373;
	fma.rn.f32 	%f1479, %f1622, %f1477, %f1478;
	st.global.f32 	[%rd47], %f1479;
	ld.global.f32 	%f1480, [%rd47+4];
	mul.f32 	%f1481, %f1621, %f1374;
	fma.rn.f32 	%f1482, %f1622, %f1480, %f1481;
	st.global.f32 	[%rd47+4], %f1482;
	ld.global.f32 	%f1483, [%rd47+8];
	mul.f32 	%f1484, %f1621, %f1375;
	fma.rn.f32 	%f1485, %f1622, %f1483, %f1484;
	st.global.f32 	[%rd47+8], %f1485;
	ld.global.f32 	%f1486, [%rd47+12];
	mul.f32 	%f1487, %f1621, %f1376;
	fma.rn.f32 	%f1488, %f1622, %f1486, %f1487;
	st.global.f32 	[%rd47+12], %f1488;
	ld.global.f32 	%f1489, [%rd47+16];
	mul.f32 	%f1490, %f1621, %f1389;
	fma.rn.f32 	%f1491, %f1622, %f1489, %f1490;
	st.global.f32 	[%rd47+16], %f1491;
	ld.global.f32 	%f1492, [%rd47+20];
	mul.f32 	%f1493, %f1621, %f1390;
	fma.rn.f32 	%f1494, %f1622, %f1492, %f1493;
	st.global.f32 	[%rd47+20], %f1494;
	ld.global.f32 	%f1495, [%rd47+24];
	mul.f32 	%f1496, %f1621, %f1391;
	fma.rn.f32 	%f1497, %f1622, %f1495, %f1496;
	st.global.f32 	[%rd47+24], %f1497;
	ld.global.f32 	%f1498, [%rd47+28];
	mul.f32 	%f1499, %f1621, %f1392;
	fma.rn.f32 	%f1500, %f1622, %f1498, %f1499;
	st.global.f32 	[%rd47+28], %f1500;
	add.s64 	%rd48, %rd47, %rd45;
	ld.global.f32 	%f1501, [%rd48];
	mul.f32 	%f1502, %f1621, %f1377;
	fma.rn.f32 	%f1503, %f1622, %f1501, %f1502;
	st.global.f32 	[%rd48], %f1503;
	ld.global.f32 	%f1504, [%rd48+4];
	mul.f32 	%f1505, %f1621, %f1378;
	fma.rn.f32 	%f1506, %f1622, %f1504, %f1505;
	st.global.f32 	[%rd48+4], %f1506;
	ld.global.f32 	%f1507, [%rd48+8];
	mul.f32 	%f1508, %f1621, %f1379;
	fma.rn.f32 	%f1509, %f1622, %f1507, %f1508;
	st.global.f32 	[%rd48+8], %f1509;
	ld.global.f32 	%f1510, [%rd48+12];
	mul.f32 	%f1511, %f1621, %f1380;
	fma.rn.f32 	%f1512, %f1622, %f1510, %f1511;
	st.global.f32 	[%rd48+12], %f1512;
	ld.global.f32 	%f1513, [%rd48+16];
	mul.f32 	%f1514, %f1621, %f1393;
	fma.rn.f32 	%f1515, %f1622, %f1513, %f1514;
	st.global.f32 	[%rd48+16], %f1515;
	ld.global.f32 	%f1516, [%rd48+20];
	mul.f32 	%f1517, %f1621, %f1394;
	fma.rn.f32 	%f1518, %f1622, %f1516, %f1517;
	st.global.f32 	[%rd48+20], %f1518;
	ld.global.f32 	%f1519, [%rd48+24];
	mul.f32 	%f1520, %f1621, %f1395;
	fma.rn.f32 	%f1521, %f1622, %f1519, %f1520;
	st.global.f32 	[%rd48+24], %f1521;
	ld.global.f32 	%f1522, [%rd48+28];
	mul.f32 	%f1523, %f1621, %f1396;
	fma.rn.f32 	%f1524, %f1622, %f1522, %f1523;
	st.global.f32 	[%rd48+28], %f1524;
	add.s64 	%rd49, %rd48, %rd45;
	ld.global.f32 	%f1525, [%rd49];
	mul.f32 	%f1526, %f1621, %f1397;
	fma.rn.f32 	%f1527, %f1622, %f1525, %f1526;
	st.global.f32 	[%rd49], %f1527;
	ld.global.f32 	%f1528, [%rd49+4];
	mul.f32 	%f1529, %f1621, %f1398;
	fma.rn.f32 	%f1530, %f1622, %f1528, %f1529;
	st.global.f32 	[%rd49+4], %f1530;
	ld.global.f32 	%f1531, [%rd49+8];
	mul.f32 	%f1532, %f1621, %f1399;
	fma.rn.f32 	%f1533, %f1622, %f1531, %f1532;
	st.global.f32 	[%rd49+8], %f1533;
	ld.global.f32 	%f1534, [%rd49+12];
	mul.f32 	%f1535, %f1621, %f1400;
	fma.rn.f32 	%f1536, %f1622, %f1534, %f1535;
	st.global.f32 	[%rd49+12], %f1536;
	ld.global.f32 	%f1537, [%rd49+16];
	mul.f32 	%f1538, %f1621, %f1413;
	fma.rn.f32 	%f1539, %f1622, %f1537, %f1538;
	st.global.f32 	[%rd49+16], %f1539;
	ld.global.f32 	%f1540, [%rd49+20];
	mul.f32 	%f1541, %f1621, %f1414;
	fma.rn.f32 	%f1542, %f1622, %f1540, %f1541;
	st.global.f32 	[%rd49+20], %f1542;
	ld.global.f32 	%f1543, [%rd49+24];
	mul.f32 	%f1544, %f1621, %f1415;
	fma.rn.f32 	%f1545, %f1622, %f1543, %f1544;
	st.global.f32 	[%rd49+24], %f1545;
	ld.global.f32 	%f1546, [%rd49+28];
	mul.f32 	%f1547, %f1621, %f1416;
	fma.rn.f32 	%f1548, %f1622, %f1546, %f1547;
	st.global.f32 	[%rd49+28], %f1548;
	add.s64 	%rd50, %rd49, %rd45;
	ld.global.f32 	%f1549, [%rd50];
	mul.f32 	%f1550, %f1621, %f1401;
	fma.rn.f32 	%f1551, %f1622, %f1549, %f1550;
	st.global.f32 	[%rd50], %f1551;
	ld.global.f32 	%f1552, [%rd50+4];
	mul.f32 	%f1553, %f1621, %f1402;
	fma.rn.f32 	%f1554, %f1622, %f1552, %f1553;
	st.global.f32 	[%rd50+4], %f1554;
	ld.global.f32 	%f1555, [%rd50+8];
	mul.f32 	%f1556, %f1621, %f1403;
	fma.rn.f32 	%f1557, %f1622, %f1555, %f1556;
	st.global.f32 	[%rd50+8], %f1557;
	ld.global.f32 	%f1558, [%rd50+12];
	mul.f32 	%f1559, %f1621, %f1404;
	fma.rn.f32 	%f1560, %f1622, %f1558, %f1559;
	st.global.f32 	[%rd50+12], %f1560;
	ld.global.f32 	%f1561, [%rd50+16];
	mul.f32 	%f1562, %f1621, %f1417;
	fma.rn.f32 	%f1563, %f1622, %f1561, %f1562;
	st.global.f32 	[%rd50+16], %f1563;
	ld.global.f32 	%f1564, [%rd50+20];
	mul.f32 	%f1565, %f1621, %f1418;
	fma.rn.f32 	%f1566, %f1622, %f1564, %f1565;
	st.global.f32 	[%rd50+20], %f1566;
	ld.global.f32 	%f1567, [%rd50+24];
	mul.f32 	%f1568, %f1621, %f1419;
	fma.rn.f32 	%f1569, %f1622, %f1567, %f1568;
	st.global.f32 	[%rd50+24], %f1569;
	ld.global.f32 	%f1570, [%rd50+28];
	mul.f32 	%f1571, %f1621, %f1420;
	fma.rn.f32 	%f1572, %f1622, %f1570, %f1571;
	st.global.f32 	[%rd50+28], %f1572;
	add.s64 	%rd51, %rd50, %rd45;
	ld.global.f32 	%f1573, [%rd51];
	mul.f32 	%f1574, %f1621, %f1405;
	fma.rn.f32 	%f1575, %f1622, %f1573, %f1574;
	st.global.f32 	[%rd51], %f1575;
	ld.global.f32 	%f1576, [%rd51+4];
	mul.f32 	%f1577, %f1621, %f1406;
	fma.rn.f32 	%f1578, %f1622, %f1576, %f1577;
	st.global.f32 	[%rd51+4], %f1578;
	ld.global.f32 	%f1579, [%rd51+8];
	mul.f32 	%f1580, %f1621, %f1407;
	fma.rn.f32 	%f1581, %f1622, %f1579, %f1580;
	st.global.f32 	[%rd51+8], %f1581;
	ld.global.f32 	%f1582, [%rd51+12];
	mul.f32 	%f1583, %f1621, %f1408;
	fma.rn.f32 	%f1584, %f1622, %f1582, %f1583;
	st.global.f32 	[%rd51+12], %f1584;
	ld.global.f32 	%f1585, [%rd51+16];
	mul.f32 	%f1586, %f1621, %f1421;
	fma.rn.f32 	%f1587, %f1622, %f1585, %f1586;
	st.global.f32 	[%rd51+16], %f1587;
	ld.global.f32 	%f1588, [%rd51+20];
	mul.f32 	%f1589, %f1621, %f1422;
	fma.rn.f32 	%f1590, %f1622, %f1588, %f1589;
	st.global.f32 	[%rd51+20], %f1590;
	ld.global.f32 	%f1591, [%rd51+24];
	mul.f32 	%f1592, %f1621, %f1423;
	fma.rn.f32 	%f1593, %f1622, %f1591, %f1592;
	st.global.f32 	[%rd51+24], %f1593;
	ld.global.f32 	%f1594, [%rd51+28];
	mul.f32 	%f1595, %f1621, %f1424;
	fma.rn.f32 	%f1596, %f1622, %f1594, %f1595;
	st.global.f32 	[%rd51+28], %f1596;
	add.s64 	%rd52, %rd51, %rd45;
	ld.global.f32 	%f1597, [%rd52];
	mul.f32 	%f1598, %f1621, %f1409;
	fma.rn.f32 	%f1599, %f1622, %f1597, %f1598;
	st.global.f32 	[%rd52], %f1599;
	ld.global.f32 	%f1600, [%rd52+4];
	mul.f32 	%f1601, %f1621, %f1410;
	fma.rn.f32 	%f1602, %f1622, %f1600, %f1601;
	st.global.f32 	[%rd52+4], %f1602;
	ld.global.f32 	%f1603, [%rd52+8];
	mul.f32 	%f1604, %f1621, %f1411;
	fma.rn.f32 	%f1605, %f1622, %f1603, %f1604;
	st.global.f32 	[%rd52+8], %f1605;
	ld.global.f32 	%f1606, [%rd52+12];
	mul.f32 	%f1607, %f1621, %f1412;
	fma.rn.f32 	%f1608, %f1622, %f1606, %f1607;
	st.global.f32 	[%rd52+12], %f1608;
	ld.global.f32 	%f1609, [%rd52+16];
	mul.f32 	%f1610, %f1621, %f1425;
	fma.rn.f32 	%f1611, %f1622, %f1609, %f1610;
	st.global.f32 	[%rd52+16], %f1611;
	ld.global.f32 	%f1612, [%rd52+20];
	mul.f32 	%f1613, %f1621, %f1426;
	fma.rn.f32 	%f1614, %f1622, %f1612, %f1613;
	st.global.f32 	[%rd52+20], %f1614;
	ld.global.f32 	%f1615, [%rd52+24];
	mul.f32 	%f1616, %f1621, %f1427;
	fma.rn.f32 	%f1617, %f1622, %f1615, %f1616;
	st.global.f32 	[%rd52+24], %f1617;
	ld.global.f32 	%f1618, [%rd52+28];
	mul.f32 	%f1619, %f1621, %f1428;
	fma.rn.f32 	%f1620, %f1622, %f1618, %f1619;
	st.global.f32 	[%rd52+28], %f1620;
	ret;

}


// ===== COMPILED SASS (sm_100) =====

	.target	sm_100

	.elftype	@"ET_EXEC"


//--------------------- .note.nv.tkinfo           --------------------------
	.section	.note.nv.tkinfo,"",@"SHT_NOTE"
	.sectionflags	@"SHF_NOTE_NV_TKINFO"
	.tkinfo
        /*0018*/ 	.word	0x00000002
        /*0030*/ 	.string	""
        /*0030*/ 	.string	"ptxas"
        /*0030*/ 	.string	"Cuda compilation tools, release 13.0, V13.0.88"
        /*0030*/ 	.string	"Build cuda_13.0.r13.0/compiler.36424714_0"
        /*0030*/ 	.string	"-arch sm_100 -m 64 "



//--------------------- .note.nv.cuinfo           --------------------------
	.section	.note.nv.cuinfo,"",@"SHT_NOTE"
	.sectionflags	@"SHF_NOTE_NV_CUINFO"
        /*0018*/ 	.short	0x0002
        /*001a*/ 	.short	0x0064
        /*001c*/ 	.short	0x0082
	.zero		2


//--------------------- .nv.info                  --------------------------
	.section	.nv.info,"",@"SHT_CUDA_INFO"
	.align	4


	//----- nvinfo : EIATTR_REGCOUNT
	.align		4
        /*0000*/ 	.byte	0x04, 0x2f
        /*0002*/ 	.short	(.L_1 - .L_0)
	.align		4
.L_0:
        /*0004*/ 	.word	index@(_Z9matrixMulPKfS0_Pfiiiff)
        /*0008*/ 	.word	0x0000006d


	//----- nvinfo : EIATTR_FRAME_SIZE
	.align		4
.L_1:
        /*000c*/ 	.byte	0x04, 0x11
        /*000e*/ 	.short	(.L_3 - .L_2)
	.align		4
.L_2:
        /*0010*/ 	.word	index@(_Z9matrixMulPKfS0_Pfiiiff)
        /*0014*/ 	.word	0x00000000


	//----- nvinfo : EIATTR_MIN_STACK_SIZE
	.align		4
.L_3:
        /*0018*/ 	.byte	0x04, 0x12
        /*001a*/ 	.short	(.L_5 - .L_4)
	.align		4
.L_4:
        /*001c*/ 	.word	index@(_Z9matrixMulPKfS0_Pfiiiff)
        /*0020*/ 	.word	0x00000000
.L_5:


//--------------------- .nv.compat                --------------------------
	.section	.nv.compat,"",@"SHT_CUDA_COMPAT_INFO"
	.align	4
        /*0000*/ 	.byte	0x02, 0x09, 0x00, 0x00, 0x02, 0x02, 0x01, 0x00, 0x02, 0x05, 0x05, 0x00, 0x03, 0x07, 0x01, 0x01
        /*0010*/ 	.byte	0x02, 0x03, 0x00, 0x00, 0x02, 0x06, 0x01, 0x00, 0x04, 0x0b, 0x08, 0x00, 0x09, 0x00, 0x00, 0x00
        /*0020*/ 	.byte	0x00, 0x00, 0x00, 0x00


//--------------------- .nv.info._Z9matrixMulPKfS0_Pfiiiff --------------------------
	.section	.nv.info._Z9matrixMulPKfS0_Pfiiiff,"",@"SHT_CUDA_INFO"
	.sectionflags	@""
	.align	4


	//----- nvinfo : EIATTR_CUDA_API_VERSION
	.align		4
        /*0000*/ 	.byte	0x04, 0x37
        /*0002*/ 	.short	(.L_7 - .L_6)
.L_6:
        /*0004*/ 	.word	0x00000082


	//----- nvinfo : EIATTR_KPARAM_INFO
	.align		4
.L_7:
        /*0008*/ 	.byte	0x04, 0x17
        /*000a*/ 	.short	(.L_9 - .L_8)
.L_8:
        /*000c*/ 	.word	0x00000000
        /*0010*/ 	.short	0x0007
        /*0012*/ 	.short	0x0028
        /*0014*/ 	.byte	0x00, 0xf0, 0x11, 0x00


	//----- nvinfo : EIATTR_KPARAM_INFO
	.align		4
.L_9:
        /*0018*/ 	.byte	0x04, 0x17
        /*001a*/ 	.short	(.L_11 - .L_10)
.L_10:
        /*001c*/ 	.word	0x00000000
        /*0020*/ 	.short	0x0006
        /*0022*/ 	.short	0x0024
        /*0024*/ 	.byte	0x00, 0xf0, 0x11, 0x00


	//----- nvinfo : EIATTR_KPARAM_INFO
	.align		4
.L_11:
        /*0028*/ 	.byte	0x04, 0x17
        /*002a*/ 	.short	(.L_13 - .L_12)
.L_12:
        /*002c*/ 	.word	0x00000000
        /*0030*/ 	.short	0x0005
        /*0032*/ 	.short	0x0020
        /*0034*/ 	.byte	0x00, 0xf0, 0x11, 0x00


	//----- nvinfo : EIATTR_KPARAM_INFO
	.align		4
.L_13:
        /*0038*/ 	.byte	0x04, 0x17
        /*003a*/ 	.short	(.L_15 - .L_14)
.L_14:
        /*003c*/ 	.word	0x00000000
        /*0040*/ 	.short	0x0004
        /*0042*/ 	.short	0x001c
        /*0044*/ 	.byte	0x00, 0xf0, 0x11, 0x00


	//----- nvinfo : EIATTR_KPARAM_INFO
	.align		4
.L_15:
        /*0048*/ 	.byte	0x04, 0x17
        /*004a*/ 	.short	(.L_17 - .L_16)
.L_16:
        /*004c*/ 	.word	0x00000000
        /*0050*/ 	.short	0x0003
        /*0052*/ 	.short	0x0018
        /*0054*/ 	.byte	0x00, 0xf0, 0x11, 0x00


	//----- nvinfo : EIATTR_KPARAM_INFO
	.align		4
.L_17:
        /*0058*/ 	.byte	0x04, 0x17
        /*005a*/ 	.short	(.L_19 - .L_18)
.L_18:
        /*005c*/ 	.word	0x00000000
        /*0060*/ 	.short	0x0002
        /*0062*/ 	.short	0x0010
        /*0064*/ 	.byte	0x00, 0xf5, 0x21, 0x00


	//----- nvinfo : EIATTR_KPARAM_INFO
	.align		4
.L_19:
        /*0068*/ 	.byte	0x04, 0x17
        /*006a*/ 	.short	(.L_21 - .L_20)
.L_20:
        /*006c*/ 	.word	0x00000000
        /*0070*/ 	.short	0x0001
        /*0072*/ 	.short	0x0008
        /*0074*/ 	.byte	0x00, 0xf5, 0x21, 0x00


	//----- nvinfo : EIATTR_KPARAM_INFO
	.align		4
.L_21:
        /*0078*/ 	.byte	0x04, 0x17
        /*007a*/ 	.short	(.L_23 - .L_22)
.L_22:
        /*007c*/ 	.word	0x00000000
        /*0080*/ 	.short	0x0000
        /*0082*/ 	.short	0x0000
        /*0084*/ 	.byte	0x00, 0xf5, 0x21, 0x00


	//----- nvinfo : EIATTR_SPARSE_MMA_MASK
	.align		4
.L_23:
        /*0088*/ 	.byte	0x03, 0x50
        /*008a*/ 	.short	0x0000


	//----- nvinfo : EIATTR_MAXREG_COUNT
	.align		4
        /*008c*/ 	.byte	0x03, 0x1b
        /*008e*/ 	.short	0x00ff


	//----- nvinfo : EIATTR_NUM_BARRIERS
	.align		4
        /*0090*/ 	.byte	0x02, 0x4c
        /*0092*/ 	.byte	0x01
	.zero		1


	//----- nvinfo : EIATTR_MERCURY_ISA_VERSION
	.align		4
        /*0094*/ 	.byte	0x03, 0x5f
        /*0096*/ 	.short	0x0101


	//----- nvinfo : EIATTR_VRC_CTA_INIT_COUNT
	.align		4
        /*0098*/ 	.byte	0x02, 0x4a
	.zero		1
	.zero		1


	//----- nvinfo : EIATTR_EXIT_INSTR_OFFSETS
	.align		4
        /*009c*/ 	.byte	0x04, 0x1c
        /*009e*/ 	.short	(.L_25 - .L_24)


	//   ....[0]....
.L_24:
        /*00a0*/ 	.word	0x00005fb0


	//----- nvinfo : EIATTR_CBANK_PARAM_SIZE
	.align		4
.L_25:
        /*00a4*/ 	.byte	0x03, 0x19
        /*00a6*/ 	.short	0x002c


	//----- nvinfo : EIATTR_PARAM_CBANK
	.align		4
        /*00a8*/ 	.byte	0x04, 0x0a
        /*00aa*/ 	.short	(.L_27 - .L_26)
	.align		4
.L_26:
        /*00ac*/ 	.word	index@(.nv.constant0._Z9matrixMulPKfS0_Pfiiiff)
        /*00b0*/ 	.short	0x0380
        /*00b2*/ 	.short	0x002c


	//----- nvinfo : EIATTR_SW_WAR
	.align		4
.L_27:
        /*00b4*/ 	.byte	0x04, 0x36
        /*00b6*/ 	.short	(.L_29 - .L_28)
.L_28:
        /*00b8*/ 	.word	0x00000008
.L_29:


//--------------------- .nv.callgraph             --------------------------
	.section	.nv.callgraph,"",@"SHT_CUDA_CALLGRAPH"
	.align	4
	.sectionentsize	8
	.align		4
        /*0000*/ 	.word	0x00000000
	.align		4
        /*0004*/ 	.word	0xffffffff
	.align		4
        /*0008*/ 	.word	0x00000000
	.align		4
        /*000c*/ 	.word	0xfffffffe
	.align		4
        /*0010*/ 	.word	0x00000000
	.align		4
        /*0014*/ 	.word	0xfffffffd
	.align		4
        /*0018*/ 	.word	0x00000000
	.align		4
        /*001c*/ 	.word	0xfffffffc


//--------------------- .text._Z9matrixMulPKfS0_Pfiiiff --------------------------
	.section	.text._Z9matrixMulPKfS0_Pfiiiff,"ax",@progbits
	.align	128
        .global         _Z9matrixMulPKfS0_Pfiiiff
        .type           _Z9matrixMulPKfS0_Pfiiiff,@function
        .size           _Z9matrixMulPKfS0_Pfiiiff,(.L_x_3 - _Z9matrixMulPKfS0_Pfiiiff)
        .other          _Z9matrixMulPKfS0_Pfiiiff,@"STO_CUDA_ENTRY STV_DEFAULT"
_Z9matrixMulPKfS0_Pfiiiff:
.text._Z9matrixMulPKfS0_Pfiiiff:
[----:B------:R-:W-:Y:S01]  /*0000*/  LDC R1, c[0x0][0x37c] ;  /* 0x0000df00ff017b82 */ /* 0x000fe20000000800 */
[----:B------:R-:W0:Y:S07]  /*0010*/  S2R R93, SR_TID.Y ;  /* 0x00000000005d7919 */ /* 0x000e2e0000002200 */
[----:B------:R-:W1:Y:S01]  /*0020*/  S2UR UR14, SR_CTAID.X ;  /* 0x00000000000e79c3 */ /* 0x000e620000002500 */
[----:B------:R-:W1:Y:S01]  /*0030*/  LDCU UR4, c[0x0][0x360] ;  /* 0x00006c00ff0477ac */ /* 0x000e620008000800 */
[----:B------:R-:W0:Y:S01]  /*0040*/  S2R R91, SR_TID.X ;  /* 0x00000000005b7919 */ /* 0x000e220000002100 */
[----:B------:R-:W0:Y:S05]  /*0050*/  LDCU UR5, c[0x0][0x364] ;  /* 0x00006c80ff0577ac */ /* 0x000e2a0008000800 */
[----:B------:R-:W2:Y:S01]  /*0060*/  S2UR UR9, SR_CTAID.Y ;  /* 0x00000000000979c3 */ /* 0x000ea20000002600 */
[----:B------:R-:W3:Y:S01]  /*0070*/  LDCU UR16, c[0x0][0x3a0] ;  /* 0x00007400ff1077ac */ /* 0x000ee20008000800 */
[----:B------:R-:W4:Y:S01]  /*0080*/  LDCU UR17, c[0x0][0x39c] ;  /* 0x00007380ff1177ac */ /* 0x000f220008000800 */
[----:B------:R-:W5:Y:S01]  /*0090*/  LDCU.128 UR20, c[0x0][0x380] ;  /* 0x00007000ff1477ac */ /* 0x000f620008000c00 */
[----:B------:R-:W5:Y:S01]  /*00a0*/  LDCU.64 UR10, c[0x0][0x358] ;  /* 0x00006b00ff0a77ac */ /* 0x000f620008000a00 */
[----:B-1----:R-:W-:-:S02]  /*00b0*/  UIMAD UR4, UR14, UR4, URZ ;  /* 0x000000040e0472a4 */ /* 0x002fc4000f8e02ff */
[----:B---3--:R-:W-:Y:S02]  /*00c0*/  USHF.R.S32.HI UR6, URZ, 0x1f, UR16 ;  /* 0x0000001fff067899 */ /* 0x008fe40008011410 */
[----:B------:R-:W-:-:S04]  /*00d0*/  UIMAD.WIDE.U32 UR12, UR4, UR16, URZ ;  /* 0x00000010040c72a5 */ /* 0x000fc8000f8e00ff */
[----:B------:R-:W-:Y:S01]  /*00e0*/  UIMAD UR6, UR4, UR6, UR13 ;  /* 0x00000006040672a4 */ /* 0x000fe2000f8e020d */
[----:B0-----:R-:W-:Y:S01]  /*00f0*/  IMAD R0, R93, UR5, R91 ;  /* 0x000000055d007c24 */ /* 0x001fe2000f8e025b */
[----:B--2---:R-:W-:Y:S01]  /*0100*/  UIMAD UR5, UR9, UR5, URZ ;  /* 0x00000005090572a4 */ /* 0x004fe2000f8e02ff */
[----:B------:R-:W-:Y:S02]  /*0110*/  MOV R3, UR13 ;  /* 0x0000000d00037c02 */ /* 0x000fe40008000f00 */
[----:B------:R-:W-:Y:S01]  /*0120*/  MOV R2, UR12 ;  /* 0x0000000c00027c02 */ /* 0x000fe20008000f00 */
[----:B------:R-:W-:Y:S01]  /*0130*/  USHF.L.U32 UR5, UR5, 0x3, URZ ;  /* 0x0000000305057899 */ /* 0x000fe200080006ff */
[--C-:B------:R-:W-:Y:S02]  /*0140*/  SHF.R.U32.HI R4, RZ, 0x1, R0.reuse ;  /* 0x00000001ff047819 */ /* 0x100fe40000011600 */
[----:B------:R-:W-:Y:S02]  /*0150*/  SHF.L.U32 R6, R0, 0x2, RZ ;  /* 0x0000000200067819 */ /* 0x000fe400000006ff */
[----:B------:R-:W-:Y:S01]  /*0160*/  SHF.R.U32.HI R5, RZ, 0x5, R0 ;  /* 0x00000005ff057819 */ /* 0x000fe20000011600 */
[----:B------:R-:W-:Y:S01]  /*0170*/  IMAD R8, R4, UR16, RZ ;  /* 0x0000001004087c24 */ /* 0x000fe2000f8e02ff */
[----:B------:R-:W-:-:S02]  /*0180*/  LOP3.LUT R7, R6, 0x4, RZ, 0xc0, !PT ;  /* 0x0000000406077812 */ /* 0x000fc400078ec0ff */
[----:B------:R-:W-:Y:S01]  /*0190*/  LOP3.LUT R6, R6, 0x7c, RZ, 0xc0, !PT ;  /* 0x0000007c06067812 */ /* 0x000fe200078ec0ff */
[----:B----4-:R-:W-:Y:S01]  /*01a0*/  IMAD R5, R5, UR17, RZ ;  /* 0x0000001105057c24 */ /* 0x010fe2000f8e02ff */
[----:B------:R-:W-:Y:S02]  /*01b0*/  IADD3 R3, P0, PT, R7, R8, RZ ;  /* 0x0000000807037210 */ /* 0x000fe40007f1e0ff */
[----:B------:R-:W-:Y:S02]  /*01c0*/  MOV R9, UR6 ;  /* 0x0000000600097c02 */ /* 0x000fe40008000f00 */
[----:B------:R-:W-:Y:S02]  /*01d0*/  LEA.HI.X.SX32 R7, R8, RZ, 0x1, P0 ;  /* 0x000000ff08077211 */ /* 0x000fe400000f0eff */
[----:B------:R-:W-:Y:S02]  /*01e0*/  LEA R3, P2, R2, R3, 0x3 ;  /* 0x0000000302037211 */ /* 0x000fe400078418ff */
[----:B------:R-:W-:-:S02]  /*01f0*/  IADD3 R6, P0, P1, R5, UR5, R6 ;  /* 0x0000000505067c10 */ /* 0x000fc4000f91e006 */
[----:B------:R-:W-:Y:S02]  /*0200*/  SHF.R.S32.HI R5, RZ, 0x1f, R5 ;  /* 0x0000001fff057819 */ /* 0x000fe40000011405 */
[----:B------:R-:W-:Y:S02]  /*0210*/  LEA.HI.X R2, R2, R7, R9, 0x3, P2 ;  /* 0x0000000702027211 */ /* 0x000fe400010f1c09 */
[C---:B-----5:R-:W-:Y:S02]  /*0220*/  LEA R94, P2, R6.reuse, UR22, 0x2 ;  /* 0x00000016065e7c11 */ /* 0x060fe4000f8410ff */
[----:B------:R-:W-:Y:S02]  /*0230*/  IADD3.X R5, PT, PT, RZ, R5, RZ, P0, P1 ;  /* 0x00000005ff057210 */ /* 0x000fe400007e24ff */
[----:B------:R-:W-:Y:S02]  /*0240*/  LEA R20, P0, R3, UR20, 0x2 ;  /* 0x0000001403147c11 */ /* 0x000fe4000f8010ff */
[----:B------:R-:W-:-:S02]  /*0250*/  LEA.HI.X R95, R6, UR23, R5, 0x2, P2 ;  /* 0x00000017065f7c11 */ /* 0x000fc400090f1405 */
[----:B------:R-:W-:-:S03]  /*0260*/  LEA.HI.X R21, R3, UR21, R2, 0x2, P0 ;  /* 0x0000001503157c11 */ /* 0x000fc600080f1402 */
[----:B------:R-:W2:Y:S04]  /*0270*/  LDG.E.128 R12, desc[UR10][R94.64] ;  /* 0x0000000a5e0c7981 */ /* 0x000ea8000c1e1d00 */
[----:B------:R-:W3:Y:S01]  /*0280*/  LDG.E.128 R8, desc[UR10][R20.64] ;  /* 0x0000000a14087981 */ /* 0x000ee2000c1e1d00 */
[----:B------:R-:W0:Y:S01]  /*0290*/  S2UR UR7, SR_CgaCtaId ;  /* 0x00000000000779c3 */ /* 0x000e220000008800 */
[----:B------:R-:W-:Y:S01]  /*02a0*/  UMOV UR4, 0x400 ;  /* 0x0000040000047882 */ /* 0x000fe20000000000 */
[----:B------:R-:W-:Y:S01]  /*02b0*/  SHF.L.U32 R2, R0, 0x9, RZ ;  /* 0x0000000900027819 */ /* 0x000fe200000006ff */
[----:B------:R-:W-:Y:S01]  /*02c0*/  UIADD3 UR5, UPT, UPT, UR4, 0x2000, URZ ;  /* 0x0000200004057890 */ /* 0x000fe2000fffe0ff */
[----:B------:R-:W-:Y:S01]  /*02d0*/  HFMA2 R18, -RZ, RZ, 0, 0 ;  /* 0x00000000ff127431 */ /* 0x000fe200000001ff */
[----:B------:R-:W-:Y:S01]  /*02e0*/  UISETP.GE.AND UP0, UPT, UR16, 0x9, UPT ;  /* 0x000000091000788c */ /* 0x000fe2000bf06270 */
[----:B------:R-:W-:Y:S01]  /*02f0*/  LOP3.LUT R3, R2, 0x200, RZ, 0xc0, !PT ;  /* 0x0000020002037812 */ /* 0x000fe200078ec0ff */
[----:B------:R-:W-:Y:S01]  /*0300*/  HFMA2 R92, -RZ, RZ, 0, 0 ;  /* 0x00000000ff5c7431 */ /* 0x000fe200000001ff */
[----:B------:R-:W-:Y:S01]  /*0310*/  CS2R R82, SRZ ;  /* 0x0000000000527805 */ /* 0x000fe2000001ff00 */
[----:B------:R-:W-:Y:S01]  /*0320*/  HFMA2 R88, -RZ, RZ, 0, 0 ;  /* 0x00000000ff587431 */ /* 0x000fe200000001ff */
[----:B------:R-:W-:-:S02]  /*0330*/  IADD3 R3, PT, PT, R4, R3, RZ ;  /* 0x0000000304037210 */ /* 0x000fc40007ffe0ff */
[----:B------:R-:W-:Y:S02]  /*0340*/  CS2R R16, SRZ ;  /* 0x0000000000107805 */ /* 0x000fe4000001ff00 */
[----:B------:R-:W-:Y:S02]  /*0350*/  CS2R R46, SRZ ;  /* 0x00000000002e7805 */ /* 0x000fe4000001ff00 */
[----:B------:R-:W-:Y:S02]  /*0360*/  CS2R R44, SRZ ;  /* 0x00000000002c7805 */ /* 0x000fe4000001ff00 */
[----:B------:R-:W-:Y:S02]  /*0370*/  CS2R R80, SRZ ;  /* 0x0000000000507805 */ /* 0x000fe4000001ff00 */
[----:B------:R-:W-:Y:S02]  /*0380*/  CS2R R76, SRZ ;  /* 0x00000000004c7805 */ /* 0x000fe4000001ff00 */
[----:B------:R-:W-:-:S02]  /*0390*/  CS2R R68, SRZ ;  /* 0x0000000000447805 */ /* 0x000fc4000001ff00 */
[----:B------:R-:W-:Y:S02]  /*03a0*/  CS2R R60, SRZ ;  /* 0x00000000003c7805 */ /* 0x000fe4000001ff00 */
[----:B------:R-:W-:Y:S02]  /*03b0*/  CS2R R72, SRZ ;  /* 0x0000000000487805 */ /* 0x000fe4000001ff00 */
[----:B------:R-:W-:Y:S02]  /*03c0*/  CS2R R64, SRZ ;  /* 0x0000000000407805 */ /* 0x000fe4000001ff00 */
[----:B------:R-:W-:Y:S02]  /*03d0*/  CS2R R54, SRZ ;  /* 0x0000000000367805 */ /* 0x000fe4000001ff00 */
[----:B------:R-:W-:Y:S02]  /*03e0*/  CS2R R38, SRZ ;  /* 0x0000000000267805 */ /* 0x000fe4000001ff00 */
[----:B------:R-:W-:-:S02]  /*03f0*/  CS2R R74, SRZ ;  /* 0x00000000004a7805 */ /* 0x000fc4000001ff00 */
[----:B------:R-:W-:Y:S01]  /*0400*/  CS2R R62, SRZ ;  /* 0x00000000003e7805 */ /* 0x000fe2000001ff00 */
[----:B0-----:R-:W-:Y:S01]  /*0410*/  ULEA UR6, UR7, UR5, 0x18 ;  /* 0x0000000507067291 */ /* 0x001fe2000f8ec0ff */
[----:B------:R-:W-:Y:S01]  /*0420*/  CS2R R58, SRZ ;  /* 0x00000000003a7805 */ /* 0x000fe2000001ff00 */
[----:B------:R-:W-:Y:S01]  /*0430*/  ULEA UR7, UR7, UR4, 0x18 ;  /* 0x0000000407077291 */ /* 0x000fe2000f8ec0ff */
[----:B------:R-:W-:Y:S02]  /*0440*/  CS2R R4, SRZ ;  /* 0x0000000000047805 */ /* 0x000fe4000001ff00 */
[----:B------:R-:W-:Y:S02]  /*0450*/  CS2R R70, SRZ ;  /* 0x0000000000467805 */ /* 0x000fe4000001ff00 */
[----:B------:R-:W-:Y:S02]  /*0460*/  CS2R R52, SRZ ;  /* 0x0000000000347805 */ /* 0x000fe4000001ff00 */
[----:B------:R-:W-:-:S02]  /*0470*/  LEA R0, R0, UR6, 0x4 ;  /* 0x0000000600007c11 */ /* 0x000fc4000f8e20ff */
[----:B------:R-:W-:Y:S02]  /*0480*/  CS2R R36, SRZ ;  /* 0x0000000000247805 */ /* 0x000fe4000001ff00 */
[----:B------:R-:W-:Y:S02]  /*0490*/  LEA R3, R3, UR7, 0x2 ;  /* 0x0000000703037c11 */ /* 0x000fe4000f8e10ff */
[----:B------:R-:W-:Y:S02]  /*04a0*/  CS2R R6, SRZ ;  /* 0x0000000000067805 */ /* 0x000fe4000001ff00 */
[----:B------:R-:W-:Y:S02]  /*04b0*/  CS2R R56, SRZ ;  /* 0x0000000000387805 */ /* 0x000fe4000001ff00 */
[----:B------:R-:W-:Y:S02]  /*04c0*/  CS2R R84, SRZ ;  /* 0x0000000000547805 */ /* 0x000fe4000001ff00 */
[----:B------:R-:W-:-:S02]  /*04d0*/  MOV R90, RZ ;  /* 0x000000ff005a7202 */ /* 0x000fc40000000f00 */
[----:B------:R-:W-:Y:S02]  /*04e0*/  CS2R R78, SRZ ;  /* 0x00000000004e7805 */ /* 0x000fe4000001ff00 */
[----:B------:R-:W-:Y:S02]  /*04f0*/  MOV R86, RZ ;  /* 0x000000ff00567202 */ /* 0x000fe40000000f00 */
[----:B------:R-:W-:Y:S01]  /*0500*/  CS2R R66, SRZ ;  /* 0x0000000000427805 */ /* 0x000fe2000001ff00 */
[----:B------:R-:W-:Y:S01]  /*0510*/  UMOV UR4, URZ ;  /* 0x000000ff00047c82 */ /* 0x000fe20008000000 */
[----:B--2---:R0:W-:Y:S04]  /*0520*/  STS.128 [R0], R12 ;  /* 0x0000000c00007388 */ /* 0x0041e80000000c00 */
[----:B---3--:R-:W-:Y:S04]  /*0530*/  STS [R3], R8 ;  /* 0x0000000803007388 */ /* 0x008fe80000000800 */
[----:B------:R1:W-:Y:S04]  /*0540*/  STS [R3+0x200], R9 ;  /* 0x0002000903007388 */ /* 0x0003e80000000800 */
[----:B------:R-:W-:Y:S04]  /*0550*/  STS [R3+0x400], R10 ;  /* 0x0004000a03007388 */ /* 0x000fe80000000800 */
[----:B------:R2:W-:Y:S01]  /*0560*/  STS [R3+0x600], R11 ;  /* 0x0006000b03007388 */ /* 0x0005e20000000800 */
[----:B0-----:R-:W-:-:S02]  /*0570*/  CS2R R12, SRZ ;  /* 0x00000000000c7805 */ /* 0x001fc4000001ff00 */
[----:B------:R-:W-:Y:S02]  /*0580*/  CS2R R14, SRZ ;  /* 0x00000000000e7805 */ /* 0x000fe4000001ff00 */
[----:B-1----:R-:W-:Y:S02]  /*0590*/  CS2R R8, SRZ ;  /* 0x0000000000087805 */ /* 0x002fe4000001ff00 */
[----:B------:R-:W-:Y:S02]  /*05a0*/  MOV R0, RZ ;  /* 0x000000ff00007202 */ /* 0x000fe40000000f00 */
[----:B--2---:R-:W-:Y:S02]  /*05b0*/  CS2R R10, SRZ ;  /* 0x00000000000a7805 */ /* 0x004fe4000001ff00 */
[----:B------:R-:W-:Y:S01]  /*05c0*/  CS2R R2, SRZ ;  /* 0x0000000000027805 */ /* 0x000fe2000001ff00 */
[----:B------:R-:W-:Y:S06]  /*05d0*/  BAR.SYNC.DEFER_BLOCKING 0x0 ;  /* 0x0000000000007b1d */ /* 0x000fec0000010000 */
[----:B------:R-:W-:Y:S05]  /*05e0*/  BRA.U !UP0, `(.L_x_0) ;  /* 0x0000002508407547 */ /* 0x000fea000b800000 */
[----:B------:R-:W-:Y:S01]  /*05f0*/  IADD3 R89, P0, PT, R20, 0x20, RZ ;  /* 0x0000002014597810 */ /* 0x000fe20007f1e0ff */
[----:B------:R-:W-:Y:S01]  /*0600*/  USHF.L.U32 UR12, UR17, 0x3, URZ ;  /* 0x00000003110c7899 */ /* 0x000fe200080006ff */
[----:B------:R-:W-:Y:S01]  /*0610*/  MOV R82, RZ ;  /* 0x000000ff00527202 */ /* 0x000fe20000000f00 */
[----:B------:R-:W-:Y:S01]  /*0620*/  UMOV UR15, 0x1 ;  /* 0x00000001000f7882 */ /* 0x000fe20000000000 */
[----:B------:R-:W-:Y:S01]  /*0630*/  IADD3.X R87, PT, PT, RZ, R21, RZ, P0, !PT ;  /* 0x00000015ff577210 */ /* 0x000fe200007fe4ff */
[----:B------:R-:W-:Y:S01]  /*0640*/  UMOV UR5, URZ ;  /* 0x000000ff00057c82 */ /* 0x000fe20008000000 */
[----:B------:R-:W-:-:S07]  /*0650*/  UMOV UR4, URZ ;  /* 0x000000ff00047c82 */ /* 0x000fce0008000000 */
.L_x_1:
[----:B------:R-:W-:Y:S02]  /*0660*/  MOV R41, UR12 ;  /* 0x0000000c00297c02 */ /* 0x000fe40008000f00 */
[----:B------:R-:W-:Y:S02]  /*0670*/  MOV R20, R89 ;  /* 0x0000005900147202 */ /* 0x000fe40000000f00 */
[----:B------:R-:W-:Y:S01]  /*0680*/  MOV R21, R87 ;  /* 0x0000005700157202 */ /* 0x000fe20000000f00 */
[----:B------:R-:W-:-:S04]  /*0690*/  IMAD.WIDE R40, R41, 0x4, R94 ;  /* 0x0000000429287825 */ /* 0x000fc800078e025e */
[----:B------:R0:W2:Y:S04]  /*06a0*/  LDG.E.128 R48, desc[UR10][R20.64] ;  /* 0x0000000a14307981 */ /* 0x0000a8000c1e1d00 */
[----:B------:R-:W3:Y:S01]  /*06b0*/  LDG.E.128 R40, desc[UR10][R40.64] ;  /* 0x0000000a28287981 */ /* 0x000ee2000c1e1d00 */
[----:B------:R-:W1:Y:S01]  /*06c0*/  LDCU UR8, c[0x0][0x364] ;  /* 0x00006c80ff0877ac */ /* 0x000e620008000800 */
[----:B------:R-:W-:Y:S01]  /*06d0*/  MOV R25, UR15 ;  /* 0x0000000f00197c02 */ /* 0x000fe20008000f00 */
[----:B-1----:R-:W-:-:S05]  /*06e0*/  IMAD R19, R93, UR8, R91 ;  /* 0x000000085d137c24 */ /* 0x002fca000f8e025b */
[C---:B------:R-:W-:Y:S01]  /*06f0*/  SHF.L.U32 R22, R19.reuse, 0x9, RZ ;  /* 0x0000000913167819 */ /* 0x040fe200000006ff */
[----:B------:R-:W-:Y:S01]  /*0700*/  ULEA UR8, UR15, UR7, 0xc ;  /* 0x000000070f087291 */ /* 0x000fe2000f8e60ff */
[----:B------:R-:W-:Y:S02]  /*0710*/  SHF.R.U32.HI R23, RZ, 0x4, R19 ;  /* 0x00000004ff177819 */ /* 0x000fe40000011613 */
[----:B------:R-:W-:Y:S02]  /*0720*/  LOP3.LUT R24, R22, 0x200, RZ, 0xc0, !PT ;  /* 0x0000020016187812 */ /* 0x000fe400078ec0ff */
[C---:B------:R-:W-:Y:S02]  /*0730*/  LEA R22, R19.reuse, UR6, 0x4 ;  /* 0x0000000613167c11 */ /* 0x040fe4000f8e20ff */
[----:B------:R-:W-:Y:S02]  /*0740*/  LEA.HI R24, R19, R24, RZ, 0x1f ;  /* 0x0000001813187211 */ /* 0x000fe400078ff8ff */
[----:B0-----:R-:W-:Y:S01]  /*0750*/  LOP3.LUT R20, R23, 0x3fffc, RZ, 0xc0, !PT ;  /* 0x0003fffc17147812 */ /* 0x001fe200078ec0ff */
[----:B------:R-:W-:Y:S01]  /*0760*/  ULEA UR13, UR5, UR7, 0xc ;  /* 0x00000007050d7291 */ /* 0x000fe2000f8e60ff */
[----:B------:R-:W-:-:S02]  /*0770*/  LEA R96, R25, R22, 0xc ;  /* 0x0000001619607211 */ /* 0x000fc400078e60ff */
[----:B------:R-:W-:Y:S01]  /*0780*/  LEA R97, R24, UR8, 0x2 ;  /* 0x0000000818617c11 */ /* 0x000fe2000f8e10ff */
[----:B------:R-:W-:Y:S01]  /*0790*/  ULEA UR8, UR5, UR6, 0xc ;  /* 0x0000000605087291 */ /* 0x000fe2000f8e60ff */
[----:B------:R-:W-:Y:S02]  /*07a0*/  LOP3.LUT R20, R20, 0x3, R19, 0xf8, !PT ;  /* 0x0000000314147812 */ /* 0x000fe400078ef813 */
[----:B------:R-:W-:Y:S02]  /*07b0*/  SHF.L.U32 R21, R19, 0x3, RZ ;  /* 0x0000000313157819 */ /* 0x000fe400000006ff */
[----:B------:R-:W-:Y:S01]  /*07c0*/  LEA R19, R20, UR13, 0x5 ;  /* 0x0000000d14137c11 */ /* 0x000fe2000f8e28ff */
[----:B---3--:R-:W-:Y:S04]  /*07d0*/  STS.128 [R96], R40 ;  /* 0x0000002860007388 */ /* 0x008fe80000000c00 */
[----:B--2---:R0:W-:Y:S04]  /*07e0*/  STS [R97], R48 ;  /* 0x0000003061007388 */ /* 0x0041e80000000800 */
[----:B------:R-:W-:Y:S01]  /*07f0*/  STS [R97+0x200], R49 ;  /* 0x0002003161007388 */ /* 0x000fe20000000800 */
[----:B0-----:R-:W-:-:S03]  /*0800*/  LOP3.LUT R48, R21, 0x1e0, RZ, 0xc0, !PT ;  /* 0x000001e015307812 */ /* 0x001fc600078ec0ff */
[----:B------:R-:W-:Y:S04]  /*0810*/  STS [R97+0x400], R50 ;  /* 0x0004003261007388 */ /* 0x000fe80000000800 */
[----:B------:R-:W-:Y:S04]  /*0820*/  STS [R97+0x600], R51 ;  /* 0x0006003361007388 */ /* 0x000fe80000000800 */
[----:B------:R-:W-:Y:S04]  /*0830*/  LDS.128 R20, [R19] ;  /* 0x0000000013147984 */ /* 0x000fe80000000c00 */
[----:B------:R-:W0:Y:S04]  /*0840*/  LDS.128 R24, [R48+UR8] ;  /* 0x0000000830187984 */ /* 0x000e280008000c00 */
[----:B------:R-:W1:Y:S04]  /*0850*/  LDS.128 R28, [R19+0x10] ;  /* 0x00001000131c7984 */ /* 0x000e680000000c00 */
[----:B------:R-:W2:Y:S01]  /*0860*/  LDS.128 R32, [R48+UR8+0x10] ;  /* 0x0000100830207984 */ /* 0x000ea20008000c00 */
[-C--:B0-----:R-:W-:Y:S01]  /*0870*/  FFMA R63, R20, R26.reuse, R63 ;  /* 0x0000001a143f7223 */ /* 0x081fe2000000003f */
[-C--:B------:R-:W-:Y:S01]  /*0880*/  FFMA R66, R21, R26.reuse, R66 ;  /* 0x0000001a15427223 */ /* 0x080fe20000000042 */
[-C--:B------:R-:W-:Y:S01]  /*0890*/  FFMA R61, R22, R26.reuse, R61 ;  /* 0x0000001a163d7223 */ /* 0x080fe2000000003d */
[-C--:B------:R-:W-:Y:S01]  /*08a0*/  FFMA R64, R23, R26.reuse, R64 ;  /* 0x0000001a17407223 */ /* 0x080fe20000000040 */
[-C--:B-1----:R-:W-:Y:S01]  /*08b0*/  FFMA R59, R28, R26.reuse, R59 ;  /* 0x0000001a1c3b7223 */ /* 0x082fe2000000003b */
[-C--:B------:R-:W-:Y:S01]  /*08c0*/  FFMA R62, R29, R26.reuse, R62 ;  /* 0x0000001a1d3e7223 */ /* 0x080fe2000000003e */
[----:B------:R-:W-:Y:S01]  /*08d0*/  FFMA R65, R30, R26, R65 ;  /* 0x0000001a1e417223 */ /* 0x000fe20000000041 */
[-C--:B------:R-:W-:Y:S01]  /*08e0*/  FFMA R45, R20, R24.reuse, R45 ;  /* 0x00000018142d7223 */ /* 0x080fe2000000002d */
[-C--:B------:R-:W-:Y:S01]  /*08f0*/  FFMA R52, R21, R24.reuse, R52 ;  /* 0x0000001815347223 */ /* 0x080fe20000000034 */
[-C--:B------:R-:W-:Y:S01]  /*0900*/  FFMA R15, R22, R24.reuse, R15 ;  /* 0x00000018160f7223 */ /* 0x080fe2000000000f */
[-C--:B------:R-:W-:Y:S01]  /*0910*/  FFMA R36, R23, R24.reuse, R36 ;  /* 0x0000001817247223 */ /* 0x080fe20000000024 */
[-C--:B------:R-:W-:Y:S01]  /*0920*/  FFMA R37, R28, R24.reuse, R37 ;  /* 0x000000181c257223 */ /* 0x080fe20000000025 */
[-C--:B------:R-:W-:Y:S01]  /*0930*/  FFMA R38, R29, R24.reuse, R38 ;  /* 0x000000181d267223 */ /* 0x080fe20000000026 */
[----:B------:R-:W-:Y:S01]  /*0940*/  FFMA R39, R30, R24, R39 ;  /* 0x000000181e277223 */ /* 0x000fe20000000027 */
[----:B------:R-:W-:Y:S01]  /*0950*/  FFMA R26, R31, R26, R76 ;  /* 0x0000001a1f1a7223 */ /* 0x000fe2000000004c */
[-C--:B------:R-:W-:Y:S01]  /*0960*/  FFMA R67, R20, R27.reuse, R67 ;  /* 0x0000001b14437223 */ /* 0x080fe20000000043 */
[-C--:B------:R-:W-:Y:S01]  /*0970*/  FFMA R70, R21, R27.reuse, R70 ;  /* 0x0000001b15467223 */ /* 0x080fe20000000046 */
[-C--:B------:R-:W-:Y:S01]  /*0980*/  FFMA R69, R22, R27.reuse, R69 ;  /* 0x0000001b16457223 */ /* 0x080fe20000000045 */
[-C--:B------:R-:W-:Y:S01]  /*0990*/  FFMA R72, R23, R27.reuse, R72 ;  /* 0x0000001b17487223 */ /* 0x080fe20000000048 */
[-C--:B------:R-:W-:Y:S01]  /*09a0*/  FFMA R71, R28, R27.reuse, R71 ;  /* 0x0000001b1c477223 */ /* 0x080fe20000000047 */
[-C--:B------:R-:W-:Y:S01]  /*09b0*/  FFMA R74, R29, R27.reuse, R74 ;  /* 0x0000001b1d4a7223 */ /* 0x080fe2000000004a */
[-C--:B------:R-:W-:Y:S01]  /*09c0*/  FFMA R73, R30, R27.reuse, R73 ;  /* 0x0000001b1e497223 */ /* 0x080fe20000000049 */
[C---:B------:R-:W-:Y:S01]  /*09d0*/  FFMA R80, R31.reuse, R27, R80 ;  /* 0x0000001b1f507223 */ /* 0x040fe20000000050 */
        /* <DEDUP_REMOVED lines=8> */
[----:B------:R-:W-:Y:S01]  /*0a60*/  FFMA R68, R31, R25, R68 ;  /* 0x000000191f447223 */ /* 0x000fe20000000044 */
[-C--:B--2---:R-:W-:Y:S01]  /*0a70*/  FFMA R75, R20, R32.reuse, R75 ;  /* 0x00000020144b7223 */ /* 0x084fe2000000004b */
[-C--:B------:R-:W-:Y:S01]  /*0a80*/  FFMA R86, R21, R32.reuse, R86 ;  /* 0x0000002015567223 */ /* 0x080fe20000000056 */
[-C--:B------:R-:W-:Y:S01]  /*0a90*/  FFMA R81, R22, R32.reuse, R81 ;  /* 0x0000002016517223 */ /* 0x080fe20000000051 */
[-C--:B------:R-:W-:Y:S01]  /*0aa0*/  FFMA R42, R23, R32.reuse, R6 ;  /* 0x00000020172a7223 */ /* 0x080fe20000000006 */
[-C--:B------:R-:W-:Y:S01]  /*0ab0*/  FFMA R27, R28, R32.reuse, R5 ;  /* 0x000000201c1b7223 */ /* 0x080fe20000000005 */
[-C--:B------:R-:W-:Y:S01]  /*0ac0*/  FFMA R76, R29, R32.reuse, R10 ;  /* 0x000000201d4c7223 */ /* 0x080fe2000000000a */
[----:B------:R-:W-:Y:S01]  /*0ad0*/  FFMA R43, R30, R32, R11 ;  /* 0x000000201e2b7223 */ /* 0x000fe2000000000b */
[C---:B------:R-:W-:Y:S01]  /*0ae0*/  FFMA R78, R20.reuse, R33, R78 ;  /* 0x00000021144e7223 */ /* 0x040fe2000000004e */
[CC--:B------:R-:W-:Y:S01]  /*0af0*/  FFMA R77, R20.reuse, R34.reuse, R77 ;  /* 0x00000022144d7223 */ /* 0x0c0fe2000000004d */
        /* <DEDUP_REMOVED lines=17> */
[C---:B------:R-:W-:Y:S01]  /*0c10*/  FFMA R13, R30.reuse, R34, R13 ;  /* 0x000000221e0d7223 */ /* 0x040fe2000000000d */
[----:B------:R-:W-:Y:S01]  /*0c20*/  FFMA R18, R30, R35, R18 ;  /* 0x000000231e127223 */ /* 0x000fe20000000012 */
[C---:B------:R-:W-:Y:S01]  /*0c30*/  FFMA R32, R31.reuse, R32, R44 ;  /* 0x000000201f207223 */ /* 0x040fe2000000002c */
[C---:B------:R-:W-:Y:S01]  /*0c40*/  FFMA R46, R31.reuse, R33, R46 ;  /* 0x000000211f2e7223 */ /* 0x040fe2000000002e */
[C---:B------:R-:W-:Y:S01]  /*0c50*/  FFMA R17, R31.reuse, R34, R17 ;  /* 0x000000221f117223 */ /* 0x040fe20000000011 */
[----:B------:R-:W-:Y:S01]  /*0c60*/  FFMA R82, R31, R35, R82 ;  /* 0x000000231f527223 */ /* 0x000fe20000000052 */
[----:B------:R-:W-:Y:S04]  /*0c70*/  LDS.128 R4, [R19+0x200] ;  /* 0x0002000013047984 */ /* 0x000fe80000000c00 */
[----:B------:R-:W0:Y:S04]  /*0c80*/  LDS.128 R8, [R48+UR8+0x200] ;  /* 0x0002000830087984 */ /* 0x000e280008000c00 */
        /* <DEDUP_REMOVED lines=34> */
[C---:B--2---:R-:W-:Y:S01]  /*0eb0*/  FFMA R75, R4.reuse, R28, R75 ;  /* 0x0000001c044b7223 */ /* 0x044fe2000000004b */
[C---:B------:R-:W-:Y:S01]  /*0ec0*/  FFMA R78, R4.reuse, R29, R78 ;  /* 0x0000001d044e7223 */ /* 0x040fe2000000004e */
[C---:B------:R-:W-:Y:S01]  /*0ed0*/  FFMA R77, R4.reuse, R30, R77 ;  /* 0x0000001e044d7223 */ /* 0x040fe2000000004d */
[----:B------:R-:W-:Y:S01]  /*0ee0*/  FFMA R84, R4, R31, R84 ;  /* 0x0000001f04547223 */ /* 0x000fe20000000054 */
[C---:B------:R-:W-:Y:S01]  /*0ef0*/  FFMA R86, R5.reuse, R28, R86 ;  /* 0x0000001c05567223 */ /* 0x040fe20000000056 */
        /* <DEDUP_REMOVED lines=30> */
[----:B------:R-:W2:Y:S04]  /*10e0*/  LDS.128 R20, [R48+UR8+0x410] ;  /* 0x0004100830147984 */ /* 0x000ea80008000c00 */
[----:B------:R-:W-:Y:S01]  /*10f0*/  LDS.128 R28, [R19+0x610] ;  /* 0x00061000131c7984 */ /* 0x000fe20000000c00 */
        /* <DEDUP_REMOVED lines=66> */
[----:B------:R-:W1:Y:S04]  /*1520*/  LDS.128 R20, [R48+UR8+0x610] ;  /* 0x0006100830147984 */ /* 0x000e680008000c00 */
[----:B------:R-:W-:Y:S01]  /*1530*/  LDS.128 R24, [R19+0x810] ;  /* 0x0008100013187984 */ /* 0x000fe20000000c00 */
[-C--:B0-----:R-:W-:Y:S01]  /*1540*/  FFMA R45, R4, R8.reuse, R45 ;  /* 0x00000008042d7223 */ /* 0x081fe2000000002d */
[-C--:B------:R-:W-:Y:S01]  /*1550*/  FFMA R52, R5, R8.reuse, R52 ;  /* 0x0000000805347223 */ /* 0x080fe20000000034 */
[-C--:B------:R-:W-:Y:S01]  /*1560*/  FFMA R15, R6, R8.reuse, R15 ;  /* 0x00000008060f7223 */ /* 0x080fe2000000000f */
[----:B------:R-:W-:Y:S01]  /*1570*/  FFMA R36, R7, R8, R36 ;  /* 0x0000000807247223 */ /* 0x000fe20000000024 */
[-C--:B------:R-:W-:Y:S01]  /*1580*/  FFMA R57, R4, R9.reuse, R57 ;  /* 0x0000000904397223 */ /* 0x080fe20000000039 */
        /* <DEDUP_REMOVED lines=11> */
[C---:B-1----:R-:W-:Y:S01]  /*1640*/  FFMA R75, R4.reuse, R20, R75 ;  /* 0x00000014044b7223 */ /* 0x042fe2000000004b */
        /* <DEDUP_REMOVED lines=47> */
[----:B------:R-:W-:Y:S04]  /*1940*/  LDS.128 R4, [R19+0x800] ;  /* 0x0008000013047984 */ /* 0x000fe80000000c00 */
[----:B------:R-:W0:Y:S04]  /*1950*/  LDS.128 R20, [R48+UR8+0x810] ;  /* 0x0008100830147984 */ /* 0x000e280008000c00 */
[----:B------:R-:W1:Y:S04]  /*1960*/  LDS.128 R8, [R48+UR8+0x800] ;  /* 0x0008000830087984 */ /* 0x000e680008000c00 */
[----:B------:R-:W-:Y:S01]  /*1970*/  LDS.128 R28, [R19+0xa10] ;  /* 0x000a1000131c7984 */ /* 0x000fe20000000c00 */
[C---:B0-----:R-:W-:Y:S01]  /*1980*/  FFMA R75, R4.reuse, R20, R75 ;  /* 0x00000014044b7223 */ /* 0x041fe2000000004b */
        /* <DEDUP_REMOVED lines=31> */
[-C--:B-1----:R-:W-:Y:S01]  /*1b80*/  FFMA R45, R4, R8.reuse, R45 ;  /* 0x00000008042d7223 */ /* 0x082fe2000000002d */
        /* <DEDUP_REMOVED lines=31> */
[----:B------:R-:W0:Y:S04]  /*1d80*/  LDS.128 R20, [R48+UR8+0xa10] ;  /* 0x000a100830147984 */ /* 0x000e280008000c00 */
[----:B------:R-:W1:Y:S04]  /*1d90*/  LDS.128 R8, [R48+UR8+0xa00] ;  /* 0x000a000830087984 */ /* 0x000e680008000c00 */
[----:B------:R-:W2:Y:S04]  /*1da0*/  LDS.128 R4, [R19+0xa00] ;  /* 0x000a000013047984 */ /* 0x000ea80000000c00 */
[----:B------:R-:W-:Y:S01]  /*1db0*/  LDS.128 R24, [R19+0xc10] ;  /* 0x000c100013187984 */ /* 0x000fe20000000c00 */
[-C--:B0-----:R-:W-:Y:S01]  /*1dc0*/  FFMA R96, R28, R21.reuse, R0 ;  /* 0x000000151c607223 */ /* 0x081fe20000000000 */
[C---:B------:R-:W-:Y:S01]  /*1dd0*/  FFMA R76, R29.reuse, R20, R76 ;  /* 0x000000141d4c7223 */ /* 0x040fe2000000004c */
[C---:B------:R-:W-:Y:S01]  /*1de0*/  FFMA R12, R29.reuse, R21, R12 ;  /* 0x000000151d0c7223 */ /* 0x040fe2000000000c */
[C---:B------:R-:W-:Y:S01]  /*1df0*/  FFMA R41, R29.reuse, R22, R41 ;  /* 0x000000161d297223 */ /* 0x040fe20000000029 */
[CC--:B-1----:R-:W-:Y:S01]  /*1e00*/  FFMA R38, R29.reuse, R8.reuse, R38 ;  /* 0x000000081d267223 */ /* 0x0c2fe20000000026 */
[C---:B------:R-:W-:Y:S01]  /*1e10*/  FFMA R39, R30.reuse, R8, R39 ;  /* 0x000000081e277223 */ /* 0x040fe20000000027 */
[CC--:B------:R-:W-:Y:S01]  /*1e20*/  FFMA R58, R29.reuse, R9.reuse, R58 ;  /* 0x000000091d3a7223 */ /* 0x0c0fe2000000003a */
[C---:B------:R-:W-:Y:S01]  /*1e30*/  FFMA R55, R30.reuse, R9, R55 ;  /* 0x000000091e377223 */ /* 0x040fe20000000037 */
[CC--:B------:R-:W-:Y:S01]  /*1e40*/  FFMA R62, R29.reuse, R10.reuse, R62 ;  /* 0x0000000a1d3e7223 */ /* 0x0c0fe2000000003e */
[C---:B------:R-:W-:Y:S01]  /*1e50*/  FFMA R65, R30.reuse, R10, R65 ;  /* 0x0000000a1e417223 */ /* 0x040fe20000000041 */
[CC--:B------:R-:W-:Y:S01]  /*1e60*/  FFMA R74, R29.reuse, R11.reuse, R74 ;  /* 0x0000000b1d4a7223 */ /* 0x0c0fe2000000004a */
[C---:B------:R-:W-:Y:S01]  /*1e70*/  FFMA R73, R30.reuse, R11, R73 ;  /* 0x0000000b1e497223 */ /* 0x040fe20000000049 */
[----:B------:R-:W-:Y:S01]  /*1e80*/  FFMA R14, R29, R23, R14 ;  /* 0x000000171d0e7223 */ /* 0x000fe2000000000e */
[C---:B------:R-:W-:Y:S01]  /*1e90*/  FFMA R43, R30.reuse, R20, R43 ;  /* 0x000000141e2b7223 */ /* 0x040fe2000000002b */
[C---:B------:R-:W-:Y:S01]  /*1ea0*/  FFMA R0, R30.reuse, R21, R16 ;  /* 0x000000151e007223 */ /* 0x040fe20000000010 */
[----:B------:R-:W-:Y:S01]  /*1eb0*/  FFMA R13, R30, R22, R13 ;  /* 0x000000161e0d7223 */ /* 0x000fe2000000000d */
[-C--:B--2---:R-:W-:Y:S01]  /*1ec0*/  FFMA R45, R4, R8.reuse, R45 ;  /* 0x00000008042d7223 */ /* 0x084fe2000000002d */
        /* <DEDUP_REMOVED lines=38> */
[-C--:B------:R-:W-:Y:S01]  /*2130*/  FFMA R2, R7, R23.reuse, R2 ;  /* 0x0000001707027223 */ /* 0x080fe20000000002 */
[C---:B------:R-:W-:Y:S01]  /*2140*/  FFMA R35, R28.reuse, R20, R35 ;  /* 0x000000141c237223 */ /* 0x040fe20000000023 */
[C---:B------:R-:W-:Y:S01]  /*2150*/  FFMA R3, R28.reuse, R22, R3 ;  /* 0x000000161c037223 */ /* 0x040fe20000000003 */
[-C--:B------:R-:W-:Y:S01]  /*2160*/  FFMA R60, R28, R23.reuse, R60 ;  /* 0x000000171c3c7223 */ /* 0x080fe2000000003c */
[----:B------:R-:W-:Y:S01]  /*2170*/  FFMA R30, R30, R23, R18 ;  /* 0x000000171e1e7223 */ /* 0x000fe20000000012 */
[C---:B------:R-:W-:Y:S01]  /*2180*/  FFMA R32, R31.reuse, R20, R32 ;  /* 0x000000141f207223 */ /* 0x040fe20000000020 */
[C---:B------:R-:W-:Y:S01]  /*2190*/  FFMA R46, R31.reuse, R21, R46 ;  /* 0x000000151f2e7223 */ /* 0x040fe2000000002e */
[C---:B------:R-:W-:Y:S01]  /*21a0*/  FFMA R29, R31.reuse, R22, R17 ;  /* 0x000000161f1d7223 */ /* 0x040fe20000000011 */
[----:B------:R-:W-:Y:S01]  /*21b0*/  FFMA R82, R31, R23, R82 ;  /* 0x000000171f527223 */ /* 0x000fe20000000052 */
[----:B------:R-:W-:Y:S04]  /*21c0*/  LDS.128 R4, [R19+0xc00] ;  /* 0x000c000013047984 */ /* 0x000fe80000000c00 */
[----:B------:R-:W0:Y:S04]  /*21d0*/  LDS.128 R8, [R48+UR8+0xc00] ;  /* 0x000c000830087984 */ /* 0x000e280008000c00 */
[----:B------:R-:W1:Y:S01]  /*21e0*/  LDS.128 R20, [R48+UR8+0xc10] ;  /* 0x000c100830147984 */ /* 0x000e620008000c00 */
[-C--:B0-----:R-:W-:Y:S01]  /*21f0*/  FFMA R45, R4, R8.reuse, R45 ;  /* 0x00000008042d7223 */ /* 0x081fe2000000002d */
        /* <DEDUP_REMOVED lines=55> */
[----:B------:R-:W-:Y:S01]  /*2570*/  LDS.128 R8, [R19+0xe00] ;  /* 0x000e000013087984 */ /* 0x000fe20000000c00 */
        /* <DEDUP_REMOVED lines=8> */
[----:B------:R-:W0:Y:S04]  /*2600*/  LDS.128 R4, [R48+UR8+0xe00] ;  /* 0x000e000830047984 */ /* 0x000e280008000c00 */
[----:B------:R-:W1:Y:S04]  /*2610*/  LDS.128 R16, [R19+0xe10] ;  /* 0x000e100013107984 */ /* 0x000e680000000c00 */
[----:B------:R-:W2:Y:S01]  /*2620*/  LDS.128 R20, [R48+UR8+0xe10] ;  /* 0x000e100830147984 */ /* 0x000ea20008000c00 */
[----:B------:R-:W-:-:S02]  /*2630*/  UIADD3 UR8, UPT, UPT, UR4, 0x8, URZ ;  /* 0x0000000804087890 */ /* 0x000fc4000fffe0ff */
[----:B------:R-:W-:-:S04]  /*2640*/  UIADD3 UR4, UPT, UPT, UR4, 0x10, URZ ;  /* 0x0000001004047890 */ /* 0x000fc8000fffe0ff */
[----:B------:R-:W-:Y:S01]  /*2650*/  UISETP.GE.AND UP0, UPT, UR4, UR16, UPT ;  /* 0x000000100400728c */ /* 0x000fe2000bf06270 */
[----:B------:R-:W-:Y:S01]  /*2660*/  IADD3 R89, P0, PT, R89, 0x20, RZ ;  /* 0x0000002059597810 */ /* 0x000fe20007f1e0ff */
[----:B------:R-:W-:-:S03]  /*2670*/  ULOP3.LUT UR15, UR15, 0x1, URZ, 0x3c, !UPT ;  /* 0x000000010f0f7892 */ /* 0x000fc6000f8e3cff */
[----:B------:R-:W-:Y:S01]  /*2680*/  IADD3.X R87, PT, PT, RZ, R87, RZ, P0, !PT ;  /* 0x00000057ff577210 */ /* 0x000fe200007fe4ff */
[----:B------:R-:W-:Y:S02]  /*2690*/  ULOP3.LUT UR5, UR5, 0x1, URZ, 0x3c, !UPT ;  /* 0x0000000105057892 */ /* 0x000fe4000f8e3cff */
[----:B------:R-:W-:Y:S01]  /*26a0*/  ULEA UR12, UR17, UR12, 0x3 ;  /* 0x0000000c110c7291 */ /* 0x000fe2000f8e18ff */
[----:B------:R-:W-:Y:S01]  /*26b0*/  UMOV UR4, UR8 ;  /* 0x0000000800047c82 */ /* 0x000fe20008000000 */
        /* <DEDUP_REMOVED lines=64> */
[----:B------:R-:W-:Y:S06]  /*2ac0*/  BAR.SYNC.DEFER_BLOCKING 0x0 ;  /* 0x0000000000007b1d */ /* 0x000fec0000010000 */
[----:B------:R-:W-:Y:S05]  /*2ad0*/  BRA.U !UP0, `(.L_x_1) ;  /* 0xffffffd908e07547 */ /* 0x000fea000b83ffff */
[----:B------:R-:W-:-:S05]  /*2ae0*/  UMOV UR4, UR5 ;  /* 0x0000000500047c82 */ /* 0x000fca0008000000 */
.L_x_0:
[----:B------:R-:W0:Y:S01]  /*2af0*/  LDCU UR5, c[0x0][0x364] ;  /* 0x00006c80ff0577ac */ /* 0x000e220008000800 */
[----:B------:R-:W-:Y:S02]  /*2b00*/  ULEA UR7, UR4, UR7, 0xc ;  /* 0x0000000704077291 */ /* 0x000fe4000f8e60ff */
[----:B------:R-:W-:Y:S01]  /*2b10*/  ULEA UR4, UR4, UR6, 0xc ;  /* 0x0000000604047291 */ /* 0x000fe2000f8e60ff */
[----:B0-----:R-:W-:Y:S01]  /*2b20*/  IMAD R91, R93, UR5, R91 ;  /* 0x000000055d5b7c24 */ /* 0x001fe2000f8e025b */
[----:B------:R-:W-:-:S04]  /*2b30*/  UIMAD UR5, UR9, UR5, URZ ;  /* 0x00000005090572a4 */ /* 0x000fc8000f8e02ff */
[----:B------:R-:W-:-:S04]  /*2b40*/  SHF.R.U32.HI R19, RZ, 0x4, R91 ;  /* 0x00000004ff137819 */ /* 0x000fc8000001165b */
[----:B------:R-:W-:Y:S02]  /*2b50*/  LOP3.LUT R20, R19, 0x3fffc, RZ, 0xc0, !PT ;  /* 0x0003fffc13147812 */ /* 0x000fe400078ec0ff */
[----:B------:R-:W-:Y:S02]  /*2b60*/  SHF.L.U32 R19, R91, 0x3, RZ ;  /* 0x000000035b137819 */ /* 0x000fe400000006ff */
[----:B------:R-:W-:Y:S02]  /*2b70*/  LOP3.LUT R49, R20, 0x3, R91, 0xf8, !PT ;  /* 0x0000000314317812 */ /* 0x000fe400078ef85b */
[----:B------:R-:W-:Y:S02]  /*2b80*/  LOP3.LUT R19, R19, 0x1e0, RZ, 0xc0, !PT ;  /* 0x000001e013137812 */ /* 0x000fe400078ec0ff */
[----:B------:R-:W-:Y:S01]  /*2b90*/  LEA R48, R49, UR7, 0x5 ;  /* 0x0000000731307c11 */ /* 0x000fe2000f8e28ff */
[----:B------:R-:W0:Y:S01]  /*2ba0*/  LDCU.64 UR6, c[0x0][0x390] ;  /* 0x00007200ff0677ac */ /* 0x000e220008000a00 */
[----:B------:R-:W-:Y:S01]  /*2bb0*/  SHF.L.U32 R91, R91, 0x1, RZ ;  /* 0x000000015b5b7819 */ /* 0x000fe200000006ff */
[----:B------:R-:W-:Y:S03]  /*2bc0*/  LDS.128 R32, [R19+UR4] ;  /* 0x0000000413207984 */ /* 0x000fe60008000c00 */
[----:B------:R-:W-:Y:S01]  /*2bd0*/  LOP3.LUT R91, R91, 0x78, RZ, 0xc0, !PT ;  /* 0x000000785b5b7812 */ /* 0x000fe200078ec0ff */
[----:B------:R-:W1:Y:S04]  /*2be0*/  LDS.128 R20, [R48] ;  /* 0x0000000030147984 */ /* 0x000e680000000c00 */
[----:B------:R-:W2:Y:S04]  /*2bf0*/  LDS.128 R24, [R48+0x10] ;  /* 0x0000100030187984 */ /* 0x000ea80000000c00 */
[----:B------:R-:W3:Y:S04]  /*2c00*/  LDS.128 R28, [R19+UR4+0x10] ;  /* 0x00001004131c7984 */ /* 0x000ee80008000c00 */
[----:B------:R-:W-:Y:S01]  /*2c10*/  LDS.128 R40, [R48+0x210] ;  /* 0x0002100030287984 */ /* 0x000fe20000000c00 */
[-C--:B-1----:R-:W-:Y:S01]  /*2c20*/  FFMA R45, R20, R32.reuse, R45 ;  /* 0x00000020142d7223 */ /* 0x082fe2000000002d */
[-C--:B------:R-:W-:Y:S01]  /*2c30*/  FFMA R52, R21, R32.reuse, R52 ;  /* 0x0000002015347223 */ /* 0x080fe20000000034 */
[-C--:B------:R-:W-:Y:S01]  /*2c40*/  FFMA R15, R22, R32.reuse, R15 ;  /* 0x00000020160f7223 */ /* 0x080fe2000000000f */
[-C--:B------:R-:W-:Y:S01]  /*2c50*/  FFMA R50, R23, R32.reuse, R36 ;  /* 0x0000002017327223 */ /* 0x080fe20000000024 */
[-C--:B--2---:R-:W-:Y:S01]  /*2c60*/  FFMA R51, R24, R32.reuse, R37 ;  /* 0x0000002018337223 */ /* 0x084fe20000000025 */
        /* <DEDUP_REMOVED lines=27> */
[----:B------:R-:W-:Y:S01]  /*2e20*/  LDS.128 R36, [R48+0x200] ;  /* 0x0002000030247984 */ /* 0x000fe20000000c00 */
[C---:B---3--:R-:W-:Y:S01]  /*2e30*/  FFMA R75, R20.reuse, R28, R75 ;  /* 0x0000001c144b7223 */ /* 0x048fe2000000004b */
[C---:B------:R-:W-:Y:S01]  /*2e40*/  FFMA R78, R20.reuse, R29, R78 ;  /* 0x0000001d144e7223 */ /* 0x040fe2000000004e */
[C---:B------:R-:W-:Y:S01]  /*2e50*/  FFMA R77, R20.reuse, R30, R77 ;  /* 0x0000001e144d7223 */ /* 0x040fe2000000004d */
[----:B------:R-:W1:Y:S01]  /*2e60*/  LDS.128 R32, [R19+UR4+0x200] ;  /* 0x0002000413207984 */ /* 0x000e620008000c00 */
        /* <DEDUP_REMOVED lines=10> */
[C---:B------:R-:W-:Y:S01]  /*2f10*/  FFMA R81, R22.reuse, R28, R81 ;  /* 0x0000001c16517223 */ /* 0x040fe20000000051 */
[----:B------:R-:W2:Y:S01]  /*2f20*/  LDS.128 R4, [R19+UR4+0x210] ;  /* 0x0002100413047984 */ /* 0x000ea20008000c00 */
        /* <DEDUP_REMOVED lines=17> */
[----:B------:R-:W-:-:S02]  /*3040*/  FFMA R82, R27, R31, R82 ;  /* 0x0000001f1b527223 */ /* 0x000fc40000000052 */
[----:B------:R-:W-:Y:S04]  /*3050*/  LDS.128 R24, [R19+UR4+0x400] ;  /* 0x0004000413187984 */ /* 0x000fe80008000c00 */
[----:B------:R-:W3:Y:S01]  /*3060*/  LDS.128 R28, [R48+0x400] ;  /* 0x00040000301c7984 */ /* 0x000ee20000000c00 */
        /* <DEDUP_REMOVED lines=33> */
[----:B------:R-:W1:Y:S01]  /*3280*/  LDS.128 R32, [R48+0x410] ;  /* 0x0004100030207984 */ /* 0x000e620000000c00 */
        /* <DEDUP_REMOVED lines=27> */
[----:B------:R-:W-:Y:S01]  /*3440*/  FFMA R14, R41, R7, R14 ;  /* 0x00000007290e7223 */ /* 0x000fe2000000000e */
[C---:B------:R-:W-:Y:S01]  /*3450*/  FFMA R38, R43.reuse, R4, R44 ;  /* 0x000000042b267223 */ /* 0x040fe2000000002c */
[C---:B------:R-:W-:Y:S01]  /*3460*/  FFMA R42, R43.reuse, R5, R46 ;  /* 0x000000052b2a7223 */ /* 0x040fe2000000002e */
[C---:B------:R-:W-:Y:S01]  /*3470*/  FFMA R17, R43.reuse, R6, R17 ;  /* 0x000000062b117223 */ /* 0x040fe20000000011 */
[----:B------:R-:W-:Y:S01]  /*3480*/  FFMA R82, R43, R7, R82 ;  /* 0x000000072b527223 */ /* 0x000fe20000000052 */
[-C--:B---3--:R-:W-:Y:S01]  /*3490*/  FFMA R41, R28, R24.reuse, R45 ;  /* 0x000000181c297223 */ /* 0x088fe2000000002d */
[-C--:B------:R-:W-:Y:S01]  /*34a0*/  FFMA R52, R29, R24.reuse, R52 ;  /* 0x000000181d347223 */ /* 0x080fe20000000034 */
[-C--:B------:R-:W-:Y:S01]  /*34b0*/  FFMA R15, R30, R24.reuse, R15 ;  /* 0x000000181e0f7223 */ /* 0x080fe2000000000f */
[-C--:B------:R-:W-:Y:S01]  /*34c0*/  FFMA R50, R31, R24.reuse, R50 ;  /* 0x000000181f327223 */ /* 0x080fe20000000032 */
        /* <DEDUP_REMOVED lines=28> */
[----:B------:R-:W-:Y:S01]  /*3690*/  LDS.128 R4, [R19+UR4+0x600] ;  /* 0x0006000413047984 */ /* 0x000fe20008000c00 */
[C---:B--2---:R-:W-:Y:S01]  /*36a0*/  FFMA R75, R28.reuse, R8, R75 ;  /* 0x000000081c4b7223 */ /* 0x044fe2000000004b */
[C---:B------:R-:W-:Y:S01]  /*36b0*/  FFMA R78, R28.reuse, R9, R78 ;  /* 0x000000091c4e7223 */ /* 0x040fe2000000004e */
[C---:B------:R-:W-:Y:S01]  /*36c0*/  FFMA R77, R28.reuse, R10, R77 ;  /* 0x0000000a1c4d7223 */ /* 0x040fe2000000004d */
[----:B------:R-:W1:Y:S01]  /*36d0*/  LDS.128 R24, [R48+0x600] ;  /* 0x0006000030187984 */ /* 0x000e620000000c00 */
[----:B------:R-:W-:Y:S01]  /*36e0*/  FFMA R20, R28, R11, R20 ;  /* 0x0000000b1c147223 */ /* 0x000fe20000000014 */
[C---:B------:R-:W-:Y:S01]  /*36f0*/  FFMA R86, R29.reuse, R8, R86 ;  /* 0x000000081d567223 */ /* 0x040fe20000000056 */
[C---:B------:R-:W-:Y:S01]  /*3700*/  FFMA R88, R29.reuse, R9, R88 ;  /* 0x000000091d587223 */ /* 0x040fe20000000058 */
[----:B------:R-:W2:Y:S01]  /*3710*/  LDS.128 R44, [R48+0x610] ;  /* 0x00061000302c7984 */ /* 0x000ea20000000c00 */
        /* <DEDUP_REMOVED lines=26> */
[----:B------:R-:W-:Y:S01]  /*38c0*/  MOV R28, UR5 ;  /* 0x00000005001c7c02 */ /* 0x000fe20008000f00 */
[----:B------:R-:W3:Y:S01]  /*38d0*/  LDS.128 R8, [R19+UR4+0x610] ;  /* 0x0006100413087984 */ /* 0x000ee20008000c00 */
[----:B------:R-:W-:Y:S01]  /*38e0*/  USHF.R.S32.HI UR5, URZ, 0x1f, UR17 ;  /* 0x0000001fff057899 */ /* 0x000fe20008011411 */
[----:B------:R-:W-:-:S02]  /*38f0*/  MOV R29, RZ ;  /* 0x000000ff001d7202 */ /* 0x000fc40000000f00 */
[----:B------:R-:W-:Y:S01]  /*3900*/  LEA R28, R28, R91, 0x3 ;  /* 0x0000005b1c1c7211 */ /* 0x000fe200078e18ff */
        /* <DEDUP_REMOVED lines=8> */
[CC--:B------:R-:W-:Y:S01]  /*3990*/  FFMA R53, R44.reuse, R5.reuse, R53 ;  /* 0x000000052c357223 */ /* 0x0c0fe20000000035 */
[----:B------:R-:W1:Y:S01]  /*39a0*/  LDC R4, c[0x0][0x360] ;  /* 0x0000d800ff047b82 */ /* 0x000e620000000800 */
[C---:B------:R-:W-:Y:S01]  /*39b0*/  FFMA R58, R45.reuse, R5, R58 ;  /* 0x000000052d3a7223 */ /* 0x040fe2000000003a */
[CC--:B------:R-:W-:Y:S01]  /*39c0*/  FFMA R59, R44.reuse, R6.reuse, R59 ;  /* 0x000000062c3b7223 */ /* 0x0c0fe2000000003b */
[CC--:B------:R-:W-:Y:S01]  /*39d0*/  FFMA R62, R45.reuse, R6.reuse, R62 ;  /* 0x000000062d3e7223 */ /* 0x0c0fe2000000003e */
        /* <DEDUP_REMOVED lines=8> */
[-C--:B------:R-:W-:Y:S01]  /*3a60*/  FFMA R57, R24, R5.reuse, R57 ;  /* 0x0000000518397223 */ /* 0x080fe20000000039 */
[-C--:B------:R-:W-:Y:S01]  /*3a70*/  FFMA R43, R26, R5.reuse, R43 ;  /* 0x000000051a2b7223 */ /* 0x080fe2000000002b */
        /* <DEDUP_REMOVED lines=8> */
[----:B------:R-:W-:Y:S01]  /*3b00*/  FFMA R72, R27, R7, R72 ;  /* 0x000000071b487223 */ /* 0x000fe20000000048 */
[C---:B---3--:R-:W-:Y:S01]  /*3b10*/  FFMA R33, R44.reuse, R8, R23 ;  /* 0x000000082c217223 */ /* 0x048fe20000000017 */
        /* <DEDUP_REMOVED lines=11> */
[----:B------:R-:W-:Y:S01]  /*3bd0*/  SHF.L.U32 R44, R49, 0x3, RZ ;  /* 0x00000003312c7819 */ /* 0x000fe200000006ff */
[----:B-1----:R-:W-:Y:S01]  /*3be0*/  IMAD R25, R4, UR14, RZ ;  /* 0x0000000e04197c24 */ /* 0x002fe2000f8e02ff */
[----:B------:R-:W-:Y:S01]  /*3bf0*/  MOV R45, RZ ;  /* 0x000000ff002d7202 */ /* 0x000fe20000000f00 */
[C---:B------:R-:W-:Y:S01]  /*3c00*/  FFMA R38, R47.reuse, R8, R38 ;  /* 0x000000082f267223 */ /* 0x040fe20000000026 */
[C---:B------:R-:W-:Y:S01]  /*3c10*/  FFMA R42, R47.reuse, R9, R42 ;  /* 0x000000092f2a7223 */ /* 0x040fe2000000002a */
[C---:B------:R-:W-:Y:S01]  /*3c20*/  FFMA R17, R47.reuse, R10, R17 ;  /* 0x0000000a2f117223 */ /* 0x040fe20000000011 */
[----:B------:R-:W-:Y:S01]  /*3c30*/  FFMA R82, R47, R11, R82 ;  /* 0x0000000b2f527223 */ /* 0x000fe20000000052 */
[----:B------:R-:W-:-:S04]  /*3c40*/  IMAD.WIDE.U32 R44, R25, 0x8, R44 ;  /* 0x00000008192c7825 */ /* 0x000fc800078e002c */
[----:B------:R-:W-:Y:S01]  /*3c50*/  FFMA R73, R46, R7, R73 ;  /* 0x000000072e497223 */ /* 0x000fe20000000049 */
[C---:B------:R-:W-:Y:S01]  /*3c60*/  FFMA R75, R24.reuse, R8, R75 ;  /* 0x00000008184b7223 */ /* 0x040fe2000000004b */
[C---:B------:R-:W-:Y:S01]  /*3c70*/  FFMA R78, R24.reuse, R9, R78 ;  /* 0x00000009184e7223 */ /* 0x040fe2000000004e */
[----:B------:R-:W-:Y:S02]  /*3c80*/  IMAD R45, R45, UR17, RZ ;  /* 0x000000112d2d7c24 */ /* 0x000fe4000f8e02ff */
[----:B------:R-:W-:Y:S01]  /*3c90*/  FFMA R77, R24, R10, R77 ;  /* 0x0000000a184d7223 */ /* 0x000fe2000000004d */
[----:B------:R-:W-:-:S04]  /*3ca0*/  IMAD.WIDE.U32 R34, R44, UR17, R28 ;  /* 0x000000112c227c25 */ /* 0x000fc8000f8e001c */
[----:B------:R-:W-:Y:S01]  /*3cb0*/  FFMA R30, R24, R11, R20 ;  /* 0x0000000b181e7223 */ /* 0x000fe20000000014 */
[C---:B------:R-:W-:Y:S01]  /*3cc0*/  FFMA R81, R26.reuse, R8, R81 ;  /* 0x000000081a517223 */ /* 0x040fe20000000051 */
[----:B------:R-:W-:Y:S01]  /*3cd0*/  FFMA R92, R26, R9, R92 ;  /* 0x000000091a5c7223 */ /* 0x000fe2000000005c */
[----:B------:R-:W-:Y:S01]  /*3ce0*/  IMAD R45, R44, UR5, R45 ;  /* 0x000000052c2d7c24 */ /* 0x000fe2000f8e022d */
[----:B0-----:R-:W-:Y:S01]  /*3cf0*/  LEA R28, P0, R34, UR6, 0x2 ;  /* 0x00000006221c7c11 */ /* 0x001fe2000f8010ff */
[C---:B------:R-:W-:Y:S01]  /*3d00*/  FFMA R83, R26.reuse, R10, R83 ;  /* 0x0000000a1a537223 */ /* 0x040fe20000000053 */
[----:B------:R-:W-:Y:S01]  /*3d10*/  FFMA R32, R26, R11, R22 ;  /* 0x0000000b1a207223 */ /* 0x000fe20000000016 */
[----:B------:R-:W-:Y:S01]  /*3d20*/  FFMA R84, R27, R8, R84 ;  /* 0x000000081b547223 */ /* 0x000fe20000000054 */
[----:B------:R-:W-:Y:S01]  /*3d30*/  IADD3 R29, PT, PT, R35, R45, RZ ;  /* 0x0000002d231d7210 */ /* 0x000fe20007ffe0ff */
[C---:B------:R-:W-:Y:S01]  /*3d40*/  FFMA R96, R27.reuse, R9, R96 ;  /* 0x000000091b607223 */ /* 0x040fe20000000060 */
[C---:B------:R-:W-:Y:S01]  /*3d50*/  FFMA R31, R27.reuse, R10, R21 ;  /* 0x0000000a1b1f7223 */ /* 0x040fe20000000015 */
[----:B------:R-:W-:Y:S01]  /*3d60*/  FFMA R2, R27, R11, R2 ;  /* 0x0000000b1b027223 */ /* 0x000fe20000000002 */
[----:B------:R-:W-:Y:S01]  /*3d70*/  LEA.HI.X R29, R34, UR7, R29, 0x2, P0 ;  /* 0x00000007221d7c11 */ /* 0x000fe200080f141d */
[C---:B------:R-:W-:Y:S01]  /*3d80*/  FFMA R39, R46.reuse, R8, R39 ;  /* 0x000000082e277223 */ /* 0x040fe20000000027 */
[C---:B------:R-:W-:Y:S01]  /*3d90*/  FFMA R16, R46.reuse, R9, R16 ;  /* 0x000000092e107223 */ /* 0x040fe20000000010 */
[C---:B------:R-:W-:Y:S01]  /*3da0*/  FFMA R13, R46.reuse, R10, R13 ;  /* 0x0000000a2e0d7223 */ /* 0x040fe2000000000d */
[----:B------:R-:W-:Y:S01]  /*3db0*/  FFMA R18, R46, R11, R18 ;  /* 0x0000000b2e127223 */ /* 0x000fe20000000012 */
[----:B------:R-:W2:Y:S01]  /*3dc0*/  LDG.E R45, desc[UR10][R28.64] ;  /* 0x0000000a1c2d7981 */ /* 0x000ea2000c1e1900 */
[----:B------:R-:W2:Y:S03]  /*3dd0*/  LDCU UR5, c[0x0][0x3a8] ;  /* 0x00007500ff0577ac */ /* 0x000ea60008000800 */
[----:B------:R-:W3:Y:S04]  /*3de0*/  LDG.E R44, desc[UR10][R28.64+0x4] ;  /* 0x0000040a1c2c7981 */ /* 0x000ee8000c1e1900 */
[----:B------:R-:W4:Y:S04]  /*3df0*/  LDG.E R47, desc[UR10][R28.64+0x8] ;  /* 0x0000080a1c2f7981 */ /* 0x000f28000c1e1900 */
[----:B------:R-:W-:Y:S04]  /*3e00*/  LDS.128 R4, [R19+UR4+0x800] ;  /* 0x0008000413047984 */ /* 0x000fe80008000c00 */
[----:B------:R-:W0:Y:S04]  /*3e10*/  LDS.128 R20, [R48+0x800] ;  /* 0x0008000030147984 */ /* 0x000e280000000c00 */
[----:B------:R-:W1:Y:S04]  /*3e20*/  LDS.128 R24, [R48+0x810] ;  /* 0x0008100030187984 */ /* 0x000e680000000c00 */
[----:B------:R-:W5:Y:S01]  /*3e30*/  LDS.128 R8, [R19+UR4+0x810] ;  /* 0x0008100413087984 */ /* 0x000f620008000c00 */
        /* <DEDUP_REMOVED lines=32> */
[----:B-----5:R-:W-:Y:S01]  /*4040*/  FFMA R46, R22, R11, R32 ;  /* 0x0000000b162e7223 */ /* 0x020fe20000000020 */
[-C--:B------:R-:W-:Y:S01]  /*4050*/  FFMA R49, R24, R8.reuse, R33 ;  /* 0x0000000818317223 */ /* 0x080fe20000000021 */
        /* <DEDUP_REMOVED lines=9> */
[CC--:B------:R-:W-:Y:S01]  /*40f0*/  FFMA R92, R22.reuse, R9.reuse, R92 ;  /* 0x00000009165c7223 */ /* 0x0c0fe2000000005c */
[----:B------:R-:W-:Y:S01]  /*4100*/  FFMA R83, R22, R10, R83 ;  /* 0x0000000a16537223 */ /* 0x000fe20000000053 */
[C---:B------:R-:W-:Y:S01]  /*4110*/  FFMA R84, R23.reuse, R8, R84 ;  /* 0x0000000817547223 */ /* 0x040fe20000000054 */
        /* <DEDUP_REMOVED lines=10> */
[----:B------:R-:W-:Y:S01]  /*41c0*/  LDS.128 R4, [R19+UR4+0xa00] ;  /* 0x000a000413047984 */ /* 0x000fe20008000c00 */
[C---:B------:R-:W-:Y:S01]  /*41d0*/  FFMA R39, R26.reuse, R8, R39 ;  /* 0x000000081a277223 */ /* 0x040fe20000000027 */
[C---:B------:R-:W-:Y:S01]  /*41e0*/  FFMA R16, R26.reuse, R9, R16 ;  /* 0x000000091a107223 */ /* 0x040fe20000000010 */
[C---:B------:R-:W-:Y:S01]  /*41f0*/  FFMA R13, R26.reuse, R10, R13 ;  /* 0x0000000a1a0d7223 */ /* 0x040fe2000000000d */
[----:B------:R-:W0:Y:S01]  /*4200*/  LDS.128 R32, [R48+0xa10] ;  /* 0x000a100030207984 */ /* 0x000e220000000c00 */
[----:B------:R-:W-:Y:S01]  /*4210*/  FFMA R18, R26, R11, R18 ;  /* 0x0000000b1a127223 */ /* 0x000fe20000000012 */
[C---:B------:R-:W-:Y:S01]  /*4220*/  FFMA R38, R27.reuse, R8, R38 ;  /* 0x000000081b267223 */ /* 0x040fe20000000026 */
[C---:B------:R-:W-:Y:S01]  /*4230*/  FFMA R42, R27.reuse, R9, R42 ;  /* 0x000000091b2a7223 */ /* 0x040fe2000000002a */
[C---:B------:R-:W-:Y:S01]  /*4240*/  FFMA R17, R27.reuse, R10, R17 ;  /* 0x0000000a1b117223 */ /* 0x040fe20000000011 */
[----:B------:R-:W-:Y:S01]  /*4250*/  FFMA R82, R27, R11, R82 ;  /* 0x0000000b1b527223 */ /* 0x000fe20000000052 */
[----:B------:R-:W1:Y:S04]  /*4260*/  LDS.128 R20, [R48+0xa00] ;  /* 0x000a000030147984 */ /* 0x000e680000000c00 */
[----:B------:R-:W5:Y:S04]  /*4270*/  LDS.128 R8, [R19+UR4+0xa10] ;  /* 0x000a100413087984 */ /* 0x000f680008000c00 */
[----:B------:R-:W-:Y:S01]  /*4280*/  LDS.128 R24, [R48+0xc10] ;  /* 0x000c100030187984 */ /* 0x000fe20000000c00 */
[-C--:B0-----:R-:W-:Y:S01]  /*4290*/  FFMA R102, R32, R7.reuse, R71 ;  /* 0x0000000720667223 */ /* 0x081fe20000000047 */
[-C--:B------:R-:W-:Y:S01]  /*42a0*/  FFMA R104, R34, R7.reuse, R73 ;  /* 0x0000000722687223 */ /* 0x080fe20000000049 */
[-C--:B------:R-:W-:Y:S01]  /*42b0*/  FFMA R51, R32, R4.reuse, R51 ;  /* 0x0000000420337223 */ /* 0x080fe20000000033 */
[-C--:B------:R-:W-:Y:S01]  /*42c0*/  FFMA R94, R33, R4.reuse, R94 ;  /* 0x00000004215e7223 */ /* 0x080fe2000000005e */
[-C--:B------:R-:W-:Y:S01]  /*42d0*/  FFMA R87, R34, R4.reuse, R87 ;  /* 0x0000000422577223 */ /* 0x080fe20000000057 */
[-C--:B------:R-:W-:Y:S01]  /*42e0*/  FFMA R60, R35, R4.reuse, R60 ;  /* 0x00000004233c7223 */ /* 0x080fe2000000003c */
[C---:B-1----:R-:W-:Y:S01]  /*42f0*/  FFMA R98, R20.reuse, R7, R67 ;  /* 0x0000000714627223 */ /* 0x042fe20000000043 */
[-C--:B------:R-:W-:Y:S01]  /*4300*/  FFMA R41, R20, R4.reuse, R41 ;  /* 0x0000000414297223 */ /* 0x080fe20000000029 */
[-C--:B------:R-:W-:Y:S01]  /*4310*/  FFMA R52, R21, R4.reuse, R52 ;  /* 0x0000000415347223 */ /* 0x080fe20000000034 */
[----:B------:R-:W-:Y:S01]  /*4320*/  FFMA R15, R22, R4, R15 ;  /* 0x00000004160f7223 */ /* 0x000fe2000000000f */
[C---:B-----5:R-:W-:Y:S01]  /*4330*/  FFMA R71, R23.reuse, R8, R84 ;  /* 0x0000000817477223 */ /* 0x060fe20000000054 */
        /* <DEDUP_REMOVED lines=45> */
[----:B------:R-:W0:Y:S01]  /*4610*/  LDS.128 R4, [R19+UR4+0xc00] ;  /* 0x000c000413047984 */ /* 0x000e220008000c00 */
[-C--:B------:R-:W-:Y:S01]  /*4620*/  FFMA R33, R34, R8.reuse, R39 ;  /* 0x0000000822217223 */ /* 0x080fe20000000027 */
[----:B------:R-:W-:-:S02]  /*4630*/  FFMA R89, R35, R8, R38 ;  /* 0x0000000823597223 */ /* 0x000fc40000000026 */
[----:B------:R-:W1:Y:S04]  /*4640*/  LDS.128 R20, [R48+0xc00] ;  /* 0x000c000030147984 */ /* 0x000e680000000c00 */
[----:B------:R-:W5:Y:S01]  /*4650*/  LDS.128 R36, [R19+UR4+0xc10] ;  /* 0x000c100413247984 */ /* 0x000f620008000c00 */
[C---:B------:R-:W-:Y:S01]  /*4660*/  FFMA R16, R34.reuse, R9, R16 ;  /* 0x0000000922107223 */ /* 0x040fe20000000010 */
[CC--:B------:R-:W-:Y:S01]  /*4670*/  FFMA R85, R34.reuse, R10.reuse, R13 ;  /* 0x0000000a22557223 */ /* 0x0c0fe2000000000d */
[----:B------:R-:W-:Y:S01]  /*4680*/  FFMA R18, R34, R11, R18 ;  /* 0x0000000b22127223 */ /* 0x000fe20000000012 */
[C---:B------:R-:W-:Y:S01]  /*4690*/  FFMA R42, R35.reuse, R9, R42 ;  /* 0x00000009232a7223 */ /* 0x040fe2000000002a */
[C---:B------:R-:W-:Y:S01]  /*46a0*/  FFMA R17, R35.reuse, R10, R17 ;  /* 0x0000000a23117223 */ /* 0x040fe20000000011 */
[----:B------:R-:W-:-:S02]  /*46b0*/  FFMA R82, R35, R11, R82 ;  /* 0x0000000b23527223 */ /* 0x000fc40000000052 */
[----:B------:R-:W-:Y:S01]  /*46c0*/  LDS.128 R8, [R19+UR4+0xe00] ;  /* 0x000e000413087984 */ /* 0x000fe20008000c00 */
[-C--:B0-----:R-:W-:Y:S01]  /*46d0*/  FFMA R51, R24, R4.reuse, R51 ;  /* 0x0000000418337223 */ /* 0x081fe20000000033 */
[-C--:B------:R-:W-:Y:S01]  /*46e0*/  FFMA R94, R25, R4.reuse, R94 ;  /* 0x00000004195e7223 */ /* 0x080fe2000000005e */
[-C--:B------:R-:W-:Y:S01]  /*46f0*/  FFMA R87, R26, R4.reuse, R87 ;  /* 0x000000041a577223 */ /* 0x080fe20000000057 */
[-C--:B------:R-:W-:Y:S01]  /*4700*/  FFMA R60, R27, R4.reuse, R60 ;  /* 0x000000041b3c7223 */ /* 0x080fe2000000003c */
[-C--:B-1----:R-:W-:Y:S01]  /*4710*/  FFMA R41, R20, R4.reuse, R41 ;  /* 0x0000000414297223 */ /* 0x082fe20000000029 */
[-C--:B------:R-:W-:Y:S01]  /*4720*/  FFMA R52, R21, R4.reuse, R52 ;  /* 0x0000000415347223 */ /* 0x080fe20000000034 */
[CC--:B------:R-:W-:Y:S01]  /*4730*/  FFMA R35, R22.reuse, R4.reuse, R15 ;  /* 0x0000000416237223 */ /* 0x0c0fe2000000000f */
        /* <DEDUP_REMOVED lines=10> */
[----:B------:R-:W0:Y:S01]  /*47e0*/  LDS.128 R12, [R48+0xe00] ;  /* 0x000e0000300c7984 */ /* 0x000e220000000c00 */
[C---:B------:R-:W-:Y:S01]  /*47f0*/  FFMA R63, R20.reuse, R6, R63 ;  /* 0x00000006143f7223 */ /* 0x040fe2000000003f */
[C---:B------:R-:W-:Y:S01]  /*4800*/  FFMA R98, R20.reuse, R7, R98 ;  /* 0x0000000714627223 */ /* 0x040fe20000000062 */
[C---:B-----5:R-:W-:Y:S01]  /*4810*/  FFMA R75, R20.reuse, R36, R75 ;  /* 0x00000024144b7223 */ /* 0x060fe2000000004b */
[C---:B------:R-:W-:Y:S01]  /*4820*/  FFMA R78, R20.reuse, R37, R78 ;  /* 0x00000025144e7223 */ /* 0x040fe2000000004e */
[C---:B------:R-:W-:Y:S01]  /*4830*/  FFMA R77, R20.reuse, R38, R77 ;  /* 0x00000026144d7223 */ /* 0x040fe2000000004d */
[----:B------:R-:W-:Y:S01]  /*4840*/  FFMA R30, R20, R39, R30 ;  /* 0x00000027141e7223 */ /* 0x000fe2000000001e */
[C---:B------:R-:W-:Y:S01]  /*4850*/  FFMA R5, R21.reuse, R6, R66 ;  /* 0x0000000615057223 */ /* 0x040fe20000000042 */
[C---:B------:R-:W-:Y:S01]  /*4860*/  FFMA R70, R21.reuse, R7, R70 ;  /* 0x0000000715467223 */ /* 0x040fe20000000046 */
[C---:B------:R-:W-:Y:S01]  /*4870*/  FFMA R67, R21.reuse, R36, R67 ;  /* 0x0000002415437223 */ /* 0x040fe20000000043 */
        /* <DEDUP_REMOVED lines=13> */
[----:B------:R-:W-:-:S02]  /*4950*/  FFMA R84, R23, R39, R84 ;  /* 0x0000002717547223 */ /* 0x000fc40000000054 */
[----:B------:R-:W1:Y:S01]  /*4960*/  LDS.128 R20, [R19+UR4+0xe10] ;  /* 0x000e100413147984 */ /* 0x000e620008000c00 */
[----:B------:R-:W5:Y:S01]  /*4970*/  LDCU UR4, c[0x0][0x3a4] ;  /* 0x00007480ff0477ac */ /* 0x000f620008000800 */
        /* <DEDUP_REMOVED lines=11> */
[C---:B-1----:R-:W-:Y:S01]  /*4a30*/  FFMA R75, R12.reuse, R20, R75 ;  /* 0x000000140c4b7223 */ /* 0x042fe2000000004b */
[C---:B------:R-:W-:Y:S01]  /*4a40*/  FFMA R78, R12.reuse, R21, R78 ;  /* 0x000000150c4e7223 */ /* 0x040fe2000000004e */
[C---:B------:R-:W-:Y:S01]  /*4a50*/  FFMA R77, R12.reuse, R22, R77 ;  /* 0x000000160c4d7223 */ /* 0x040fe2000000004d */
[----:B------:R-:W-:Y:S01]  /*4a60*/  FFMA R30, R12, R23, R30 ;  /* 0x000000170c1e7223 */ /* 0x000fe2000000001e */
[----:B------:R-:W-:Y:S01]  /*4a70*/  FFMA R12, R13, R10, R5 ;  /* 0x0000000a0d0c7223 */ /* 0x000fe20000000005 */
[C---:B------:R-:W-:Y:S01]  /*4a80*/  FFMA R81, R14.reuse, R20, R81 ;  /* 0x000000140e517223 */ /* 0x040fe20000000051 */
[C---:B------:R-:W-:Y:S01]  /*4a90*/  FFMA R92, R14.reuse, R21, R92 ;  /* 0x000000150e5c7223 */ /* 0x040fe2000000005c */
[C---:B------:R-:W-:Y:S01]  /*4aa0*/  FFMA R83, R14.reuse, R22, R83 ;  /* 0x000000160e537223 */ /* 0x040fe20000000053 */
[----:B------:R-:W-:Y:S01]  /*4ab0*/  FFMA R46, R14, R23, R46 ;  /* 0x000000170e2e7223 */ /* 0x000fe2000000002e */
[----:B-----5:R-:W-:Y:S01]  /*4ac0*/  FMUL R14, R41, UR4 ;  /* 0x00000004290e7c20 */ /* 0x020fe20008400000 */
[----:B------:R-:W-:Y:S01]  /*4ad0*/  FMUL R5, R4, UR4 ;  /* 0x0000000404057c20 */ /* 0x000fe20008400000 */
[----:B------:R-:W-:Y:S01]  /*4ae0*/  FFMA R67, R13, R20, R67 ;  /* 0x000000140d437223 */ /* 0x000fe20000000043 */
[----:B------:R-:W5:Y:S01]  /*4af0*/  LDG.E R4, desc[UR10][R28.64+0x10] ;  /* 0x0000100a1c047981 */ /* 0x000f62000c1e1900 */
[----:B--2---:R-:W-:Y:S01]  /*4b00*/  FFMA R45, R45, UR5, R14 ;  /* 0x000000052d2d7c23 */ /* 0x004fe2000800000e */
[----:B---3--:R-:W-:Y:S01]  /*4b10*/  FFMA R19, R44, UR5, R5 ;  /* 0x000000052c137c23 */ /* 0x008fe20008000005 */
[----:B------:R-:W-:Y:S01]  /*4b20*/  FMUL R14, R63, UR4 ;  /* 0x000000043f0e7c20 */ /* 0x000fe20008400000 */
[----:B------:R-:W2:Y:S01]  /*4b30*/  LDG.E R5, desc[UR10][R28.64+0x14] ;  /* 0x0000140a1c057981 */ /* 0x000ea2000c1e1900 */
[C---:B------:R-:W-:Y:S01]  /*4b40*/  FFMA R88, R13.reuse, R21, R88 ;  /* 0x000000150d587223 */ /* 0x040fe20000000058 */
[C---:B------:R-:W-:Y:S01]  /*4b50*/  FFMA R79, R13.reuse, R22, R79 ;  /* 0x000000160d4f7223 */ /* 0x040fe2000000004f */
[----:B------:R-:W-:Y:S01]  /*4b60*/  FFMA R90, R13, R23, R90 ;  /* 0x000000170d5a7223 */ /* 0x000fe2000000005a */
[----:B----4-:R-:W-:Y:S01]  /*4b70*/  FFMA R47, R47, UR5, R14 ;  /* 0x000000052f2f7c23 */ /* 0x010fe2000800000e */
[----:B------:R-:W3:Y:S04]  /*4b80*/  LDG.E R41, desc[UR10][R28.64+0xc] ;  /* 0x00000c0a1c297981 */ /* 0x000ee8000c1e1900 */
[----:B------:R-:W4:Y:S04]  /*4b90*/  LDG.E R13, desc[UR10][R28.64+0x18] ;  /* 0x0000180a1c0d7981 */ /* 0x000f28000c1e1900 */
[----:B------:R-:W4:Y:S01]  /*4ba0*/  LDG.E R14, desc[UR10][R28.64+0x1c] ;  /* 0x00001c0a1c0e7981 */ /* 0x000f22000c1e1900 */
[----:B------:R-:W-:Y:S01]  /*4bb0*/  FMUL R75, R75, UR4 ;  /* 0x000000044b4b7c20 */ /* 0x000fe20008400000 */
[----:B------:R-:W-:-:S02]  /*4bc0*/  FMUL R78, R78, UR4 ;  /* 0x000000044e4e7c20 */ /* 0x000fc40008400000 */
[----:B------:R-:W-:Y:S01]  /*4bd0*/  STG.E desc[UR10][R28.64], R45 ;  /* 0x0000002d1c007986 */ /* 0x000fe2000c10190a */
[----:B------:R-:W-:-:S03]  /*4be0*/  FMUL R98, R98, UR4 ;  /* 0x0000000462627c20 */ /* 0x000fc60008400000 */
[----:B------:R0:W-:Y:S02]  /*4bf0*/  STG.E desc[UR10][R28.64+0x4], R19 ;  /* 0x000004131c007986 */ /* 0x0001e4000c10190a */
[----:B0-----:R-:W-:Y:S02]  /*4c00*/  MOV R19, UR17 ;  /* 0x0000001100137c02 */ /* 0x001fe40008000f00 */
[----:B------:R-:W-:Y:S01]  /*4c10*/  STG.E desc[UR10][R28.64+0x8], R47 ;  /* 0x0000082f1c007986 */ /* 0x000fe2000c10190a */
[----:B-----5:R-:W-:Y:S01]  /*4c20*/  FFMA R75, R4, UR5, R75 ;  /* 0x00000005044b7c23 */ /* 0x020fe2000800004b */
[----:B------:R-:W-:Y:S01]  /*4c30*/  FMUL R4, R77, UR4 ;  /* 0x000000044d047c20 */ /* 0x000fe20008400000 */
[----:B--2---:R-:W-:Y:S01]  /*4c40*/  FFMA R45, R5, UR5, R78 ;  /* 0x00000005052d7c23 */ /* 0x004fe2000800004e */
[----:B------:R-:W-:Y:S01]  /*4c50*/  FMUL R5, R30, UR4 ;  /* 0x000000041e057c20 */ /* 0x000fe20008400000 */
[----:B---3--:R-:W-:Y:S01]  /*4c60*/  FFMA R41, R41, UR5, R98 ;  /* 0x0000000529297c23 */ /* 0x008fe20008000062 */
[----:B----4-:R-:W-:-:S02]  /*4c70*/  FFMA R53, R13, UR5, R4 ;  /* 0x000000050d357c23 */ /* 0x010fc40008000004 */
[----:B------:R-:W-:Y:S01]  /*4c80*/  FFMA R55, R14, UR5, R5 ;  /* 0x000000050e377c23 */ /* 0x000fe20008000005 */
[----:B------:R-:W-:Y:S01]  /*4c90*/  IMAD.WIDE R4, R19, 0x4, R28 ;  /* 0x0000000413047825 */ /* 0x000fe200078e021c */
[----:B------:R0:W-:Y:S04]  /*4ca0*/  STG.E desc[UR10][R28.64+0xc], R41 ;  /* 0x00000c291c007986 */ /* 0x0001e8000c10190a */
[----:B------:R-:W-:Y:S04]  /*4cb0*/  STG.E desc[UR10][R28.64+0x10], R75 ;  /* 0x0000104b1c007986 */ /* 0x000fe8000c10190a */
[----:B------:R-:W-:Y:S04]  /*4cc0*/  STG.E desc[UR10][R28.64+0x14], R45 ;  /* 0x0000142d1c007986 */ /* 0x000fe8000c10190a */
[----:B------:R-:W-:Y:S04]  /*4cd0*/  STG.E desc[UR10][R28.64+0x18], R53 ;  /* 0x000018351c007986 */ /* 0x000fe8000c10190a */
[----:B------:R1:W-:Y:S04]  /*4ce0*/  STG.E desc[UR10][R28.64+0x1c], R55 ;  /* 0x00001c371c007986 */ /* 0x0003e8000c10190a */
[----:B------:R-:W2:Y:S04]  /*4cf0*/  LDG.E R44, desc[UR10][R4.64+0x4] ;  /* 0x0000040a042c7981 */ /* 0x000ea8000c1e1900 */
[----:B0-----:R-:W3:Y:S04]  /*4d00*/  LDG.E R41, desc[UR10][R4.64] ;  /* 0x0000000a04297981 */ /* 0x001ee8000c1e1900 */
[----:B------:R-:W4:Y:S04]  /*4d10*/  LDG.E R47, desc[UR10][R4.64+0x8] ;  /* 0x0000080a042f7981 */ /* 0x000f28000c1e1900 */
[----:B------:R-:W5:Y:S04]  /*4d20*/  LDG.E R57, desc[UR10][R4.64+0xc] ;  /* 0x00000c0a04397981 */ /* 0x000f68000c1e1900 */
[----:B------:R-:W5:Y:S04]  /*4d30*/  LDG.E R30, desc[UR10][R4.64+0x10] ;  /* 0x0000100a041e7981 */ /* 0x000f68000c1e1900 */
[----:B------:R-:W5:Y:S04]  /*4d40*/  LDG.E R19, desc[UR10][R4.64+0x14] ;  /* 0x0000140a04137981 */ /* 0x000f68000c1e1900 */
[----:B------:R-:W5:Y:S04]  /*4d50*/  LDG.E R14, desc[UR10][R4.64+0x18] ;  /* 0x0000180a040e7981 */ /* 0x000f68000c1e1900 */
[----:B------:R-:W5:Y:S01]  /*4d60*/  LDG.E R13, desc[UR10][R4.64+0x1c] ;  /* 0x00001c0a040d7981 */ /* 0x000f62000c1e1900 */
[----:B-1----:R-:W-:Y:S01]  /*4d70*/  FMUL R29, R54, UR4 ;  /* 0x00000004361d7c20 */ /* 0x002fe20008400000 */
[----:B------:R-:W-:Y:S01]  /*4d80*/  FMUL R52, R52, UR4 ;  /* 0x0000000434347c20 */ /* 0x000fe20008400000 */
[----:B------:R-:W-:Y:S01]  /*4d90*/  FMUL R12, R12, UR4 ;  /* 0x000000040c0c7c20 */ /* 0x000fe20008400000 */
[----:B------:R-:W-:Y:S01]  /*4da0*/  FMUL R70, R70, UR4 ;  /* 0x0000000446467c20 */ /* 0x000fe20008400000 */
[----:B------:R-:W-:Y:S01]  /*4db0*/  MOV R45, UR17 ;  /* 0x00000011002d7c02 */ /* 0x000fe20008000f00 */
[----:B------:R-:W-:Y:S01]  /*4dc0*/  FMUL R67, R67, UR4 ;  /* 0x0000000443437c20 */ /* 0x000fe20008400000 */
[----:B------:R-:W-:Y:S01]  /*4dd0*/  FMUL R88, R88, UR4 ;  /* 0x0000000458587c20 */ /* 0x000fe20008400000 */
[----:B------:R-:W-:Y:S01]  /*4de0*/  FMUL R79, R79, UR4 ;  /* 0x000000044f4f7c20 */ /* 0x000fe20008400000 */
[----:B------:R-:W-:Y:S01]  /*4df0*/  FMUL R90, R90, UR4 ;  /* 0x000000045a5a7c20 */ /* 0x000fe20008400000 */
[----:B--2---:R-:W-:Y:S01]  /*4e00*/  FFMA R29, R44, UR5, R29 ;  /* 0x000000052c1d7c23 */ /* 0x004fe2000800001d */
[----:B---3--:R-:W-:-:S04]  /*4e10*/  FFMA R41, R41, UR5, R52 ;  /* 0x0000000529297c23 */ /* 0x008fc80008000034 */
[----:B------:R0:W-:Y:S01]  /*4e20*/  STG.E desc[UR10][R4.64+0x4], R29 ;  /* 0x0000041d04007986 */ /* 0x0001e2000c10190a */
[----:B----4-:R-:W-:Y:S01]  /*4e30*/  FFMA R47, R47, UR5, R12 ;  /* 0x000000052f2f7c23 */ /* 0x010fe2000800000c */
[----:B-----5:R-:W-:Y:S01]  /*4e40*/  FFMA R57, R57, UR5, R70 ;  /* 0x0000000539397c23 */ /* 0x020fe20008000046 */
[----:B------:R-:W-:Y:S01]  /*4e50*/  FFMA R67, R30, UR5, R67 ;  /* 0x000000051e437c23 */ /* 0x000fe20008000043 */
[----:B------:R-:W-:Y:S01]  /*4e60*/  FFMA R19, R19, UR5, R88 ;  /* 0x0000000513137c23 */ /* 0x000fe20008000058 */
[----:B------:R-:W-:Y:S01]  /*4e70*/  FFMA R79, R14, UR5, R79 ;  /* 0x000000050e4f7c23 */ /* 0x000fe2000800004f */
[----:B0-----:R-:W-:Y:S01]  /*4e80*/  FFMA R29, R13, UR5, R90 ;  /* 0x000000050d1d7c23 */ /* 0x001fe2000800005a */
[----:B------:R-:W-:Y:S01]  /*4e90*/  IMAD.WIDE R12, R45, 0x4, R4 ;  /* 0x000000042d0c7825 */ /* 0x000fe200078e0204 */
[----:B------:R0:W-:Y:S04]  /*4ea0*/  STG.E desc[UR10][R4.64], R41 ;  /* 0x0000002904007986 */ /* 0x0001e8000c10190a */
[----:B------:R1:W-:Y:S04]  /*4eb0*/  STG.E desc[UR10][R4.64+0x8], R47 ;  /* 0x0000082f04007986 */ /* 0x0003e8000c10190a */
[----:B------:R-:W-:Y:S04]  /*4ec0*/  STG.E desc[UR10][R4.64+0xc], R57 ;  /* 0x00000c3904007986 */ /* 0x000fe8000c10190a */
[----:B------:R-:W-:Y:S04]  /*4ed0*/  STG.E desc[UR10][R4.64+0x10], R67 ;  /* 0x0000104304007986 */ /* 0x000fe8000c10190a */
[----:B------:R2:W-:Y:S04]  /*4ee0*/  STG.E desc[UR10][R4.64+0x14], R19 ;  /* 0x0000141304007986 */ /* 0x0005e8000c10190a */
[----:B------:R-:W-:Y:S04]  /*4ef0*/  STG.E desc[UR10][R4.64+0x18], R79 ;  /* 0x0000184f04007986 */ /* 0x000fe8000c10190a */
[----:B------:R3:W-:Y:S04]  /*4f00*/  STG.E desc[UR10][R4.64+0x1c], R29 ;  /* 0x00001c1d04007986 */ /* 0x0007e8000c10190a */
[----:B------:R-:W4:Y:S04]  /*4f10*/  LDG.E R30, desc[UR10][R12.64+0x4] ;  /* 0x0000040a0c1e7981 */ /* 0x000f28000c1e1900 */
[----:B0-----:R-:W5:Y:S04]  /*4f20*/  LDG.E R41, desc[UR10][R12.64+0x8] ;  /* 0x0000080a0c297981 */ /* 0x001f68000c1e1900 */
[----:B------:R-:W5:Y:S04]  /*4f30*/  LDG.E R44, desc[UR10][R12.64+0xc] ;  /* 0x00000c0a0c2c7981 */ /* 0x000f68000c1e1900 */
[----:B------:R-:W5:Y:S04]  /*4f40*/  LDG.E R28, desc[UR10][R12.64] ;  /* 0x0000000a0c1c7981 */ /* 0x000f68000c1e1900 */
[----:B------:R-:W5:Y:S04]  /*4f50*/  LDG.E R45, desc[UR10][R12.64+0x10] ;  /* 0x0000100a0c2d7981 */ /* 0x000f68000c1e1900 */
[----:B-1----:R-:W5:Y:S04]  /*4f60*/  LDG.E R47, desc[UR10][R12.64+0x14] ;  /* 0x0000140a0c2f7981 */ /* 0x002f68000c1e1900 */
[----:B------:R-:W5:Y:S04]  /*4f70*/  LDG.E R52, desc[UR10][R12.64+0x18] ;  /* 0x0000180a0c347981 */ /* 0x000f68000c1e1900 */
[----:B------:R-:W5:Y:S01]  /*4f80*/  LDG.E R14, desc[UR10][R12.64+0x1c] ;  /* 0x00001c0a0c0e7981 */ /* 0x000f62000c1e1900 */
[----:B--2---:R-:W-:Y:S01]  /*4f90*/  FMUL R19, R34, UR4 ;  /* 0x0000000422137c20 */ /* 0x004fe20008400000 */
[----:B---3--:R-:W-:Y:S01]  /*4fa0*/  FMUL R4, R61, UR4 ;  /* 0x000000043d047c20 */ /* 0x008fe20008400000 */
[----:B------:R-:W-:Y:S01]  /*4fb0*/  FMUL R5, R100, UR4 ;  /* 0x0000000464057c20 */ /* 0x000fe20008400000 */
[----:B------:R-:W-:Y:S01]  /*4fc0*/  FMUL R35, R35, UR4 ;  /* 0x0000000423237c20 */ /* 0x000fe20008400000 */
[----:B------:R-:W-:Y:S01]  /*4fd0*/  MOV R53, UR17 ;  /* 0x0000001100357c02 */ /* 0x000fe20008000f00 */
[----:B------:R-:W-:Y:S01]  /*4fe0*/  FMUL R92, R92, UR4 ;  /* 0x000000045c5c7c20 */ /* 0x000fe20008400000 */
[----:B------:R-:W-:Y:S01]  /*4ff0*/  FMUL R83, R83, UR4 ;  /* 0x0000000453537c20 */ /* 0x000fe20008400000 */
[----:B----4-:R-:W-:Y:S01]  /*5000*/  FFMA R19, R30, UR5, R19 ;  /* 0x000000051e137c23 */ /* 0x010fe20008000013 */
[----:B-----5:R-:W-:Y:S01]  /*5010*/  FFMA R41, R41, UR5, R4 ;  /* 0x0000000529297c23 */ /* 0x020fe20008000004 */
[----:B------:R-:W-:Y:S01]  /*5020*/  FMUL R4, R81, UR4 ;  /* 0x0000000451047c20 */ /* 0x000fe20008400000 */
[----:B------:R-:W-:Y:S01]  /*5030*/  FFMA R29, R44, UR5, R5 ;  /* 0x000000052c1d7c23 */ /* 0x000fe20008000005 */
[----:B------:R-:W-:Y:S01]  /*5040*/  FMUL R5, R46, UR4 ;  /* 0x000000042e057c20 */ /* 0x000fe20008400000 */
[----:B------:R0:W-:Y:S01]  /*5050*/  STG.E desc[UR10][R12.64+0x4], R19 ;  /* 0x000004130c007986 */ /* 0x0001e2000c10190a */
[----:B------:R-:W-:Y:S01]  /*5060*/  FFMA R35, R28, UR5, R35 ;  /* 0x000000051c237c23 */ /* 0x000fe20008000023 */
[----:B------:R-:W-:Y:S01]  /*5070*/  FFMA R45, R45, UR5, R4 ;  /* 0x000000052d2d7c23 */ /* 0x000fe20008000004 */
[----:B------:R-:W-:Y:S01]  /*5080*/  FFMA R47, R47, UR5, R92 ;  /* 0x000000052f2f7c23 */ /* 0x000fe2000800005c */
[----:B------:R-:W-:Y:S01]  /*5090*/  FFMA R83, R52, UR5, R83 ;  /* 0x0000000534537c23 */ /* 0x000fe20008000053 */
[----:B0-----:R-:W-:Y:S01]  /*50a0*/  FFMA R19, R14, UR5, R5 ;  /* 0x000000050e137c23 */ /* 0x001fe20008000005 */
[----:B------:R-:W-:Y:S01]  /*50b0*/  IMAD.WIDE R4, R53, 0x4, R12 ;  /* 0x0000000435047825 */ /* 0x000fe200078e020c */
[----:B------:R-:W-:Y:S04]  /*50c0*/  STG.E desc[UR10][R12.64], R35 ;  /* 0x000000230c007986 */ /* 0x000fe8000c10190a */
[----:B------:R-:W-:Y:S04]  /*50d0*/  STG.E desc[UR10][R12.64+0x8], R41 ;  /* 0x000008290c007986 */ /* 0x000fe8000c10190a */
        /* <DEDUP_REMOVED lines=13> */
[C---:B------:R-:W-:Y:S01]  /*51b0*/  FFMA R50, R15.reuse, R8, R50 ;  /* 0x000000080f327223 */ /* 0x040fe20000000032 */
[C---:B------:R-:W-:Y:S01]  /*51c0*/  FFMA R56, R15.reuse, R9, R56 ;  /* 0x000000090f387223 */ /* 0x040fe20000000038 */
[C---:B------:R-:W-:Y:S01]  /*51d0*/  FFMA R43, R15.reuse, R10, R43 ;  /* 0x0000000a0f2b7223 */ /* 0x040fe2000000002b */
[C---:B------:R-:W-:Y:S01]  /*51e0*/  FFMA R72, R15.reuse, R11, R72 ;  /* 0x0000000b0f487223 */ /* 0x040fe20000000048 */
[----:B-1----:R-:W-:Y:S01]  /*51f0*/  FMUL R13, R50, UR4 ;  /* 0x00000004320d7c20 */ /* 0x002fe20008400000 */
[C---:B------:R-:W-:Y:S01]  /*5200*/  FFMA R64, R15.reuse, R20, R64 ;  /* 0x000000140f407223 */ /* 0x040fe20000000040 */
[C---:B------:R-:W-:Y:S01]  /*5210*/  FFMA R96, R15.reuse, R21, R96 ;  /* 0x000000150f607223 */ /* 0x040fe20000000060 */
[C---:B------:R-:W-:Y:S01]  /*5220*/  FFMA R73, R15.reuse, R22, R73 ;  /* 0x000000160f497223 */ /* 0x040fe20000000049 */
[----:B------:R-:W-:Y:S01]  /*5230*/  FFMA R84, R15, R23, R84 ;  /* 0x000000170f547223 */ /* 0x000fe20000000054 */
[----:B------:R-:W-:Y:S01]  /*5240*/  FMUL R56, R56, UR4 ;  /* 0x0000000438387c20 */ /* 0x000fe20008400000 */
[----:B------:R-:W-:Y:S01]  /*5250*/  FMUL R43, R43, UR4 ;  /* 0x000000042b2b7c20 */ /* 0x000fe20008400000 */
[----:B------:R-:W-:Y:S01]  /*5260*/  FMUL R19, R72, UR4 ;  /* 0x0000000448137c20 */ /* 0x000fe20008400000 */
        /* <DEDUP_REMOVED lines=10> */
[----:B0-----:R-:W-:-:S04]  /*5310*/  IMAD.WIDE R12, R53, 0x4, R4 ;  /* 0x00000004350c7825 */ /* 0x001fc800078e0204 */
[----:B------:R-:W-:Y:S01]  /*5320*/  FFMA R45, R44, UR5, R15 ;  /* 0x000000052c2d7c23 */ /* 0x000fe2000800000f */
[----:B------:R-:W-:Y:S01]  /*5330*/  FFMA R73, R46, UR5, R73 ;  /* 0x000000052e497c23 */ /* 0x000fe20008000049 */
[----:B------:R-:W-:Y:S01]  /*5340*/  FFMA R47, R14, UR5, R47 ;  /* 0x000000050e2f7c23 */ /* 0x000fe2000800002f */
[----:B------:R-:W-:Y:S04]  /*5350*/  STG.E desc[UR10][R4.64+0x4], R29 ;  /* 0x0000041d04007986 */ /* 0x000fe8000c10190a */
[----:B------:R0:W-:Y:S04]  /*5360*/  STG.E desc[UR10][R4.64+0x8], R43 ;  /* 0x0000082b04007986 */ /* 0x0001e8000c10190a */
[----:B------:R1:W-:Y:S04]  /*5370*/  STG.E desc[UR10][R4.64+0xc], R19 ;  /* 0x00000c1304007986 */ /* 0x0003e8000c10190a */
[----:B------:R-:W-:Y:S04]  /*5380*/  STG.E desc[UR10][R4.64+0x10], R41 ;  /* 0x0000102904007986 */ /* 0x000fe8000c10190a */
[----:B------:R-:W-:Y:S04]  /*5390*/  STG.E desc[UR10][R4.64+0x14], R45 ;  /* 0x0000142d04007986 */ /* 0x000fe8000c10190a */
[----:B------:R-:W-:Y:S04]  /*53a0*/  STG.E desc[UR10][R4.64+0x18], R73 ;  /* 0x0000184904007986 */ /* 0x000fe8000c10190a */
[----:B------:R2:W-:Y:S04]  /*53b0*/  STG.E desc[UR10][R4.64+0x1c], R47 ;  /* 0x00001c2f04007986 */ /* 0x0005e8000c10190a */
[----:B0-----:R-:W3:Y:S04]  /*53c0*/  LDG.E R43, desc[UR10][R12.64] ;  /* 0x0000000a0c2b7981 */ /* 0x001ee8000c1e1900 */
[----:B------:R-:W4:Y:S04]  /*53d0*/  LDG.E R44, desc[UR10][R12.64+0x4] ;  /* 0x0000040a0c2c7981 */ /* 0x000f28000c1e1900 */
[----:B------:R-:W5:Y:S04]  /*53e0*/  LDG.E R46, desc[UR10][R12.64+0x8] ;  /* 0x0000080a0c2e7981 */ /* 0x000f68000c1e1900 */
[----:B------:R-:W5:Y:S04]  /*53f0*/  LDG.E R35, desc[UR10][R12.64+0xc] ;  /* 0x00000c0a0c237981 */ /* 0x000f68000c1e1900 */
[----:B------:R-:W5:Y:S04]  /*5400*/  LDG.E R34, desc[UR10][R12.64+0x10] ;  /* 0x0000100a0c227981 */ /* 0x000f68000c1e1900 */
[----:B-1----:R-:W5:Y:S04]  /*5410*/  LDG.E R19, desc[UR10][R12.64+0x14] ;  /* 0x0000140a0c137981 */ /* 0x002f68000c1e1900 */
[----:B------:R-:W5:Y:S04]  /*5420*/  LDG.E R15, desc[UR10][R12.64+0x18] ;  /* 0x0000180a0c0f7981 */ /* 0x000f68000c1e1900 */
[----:B------:R-:W5:Y:S01]  /*5430*/  LDG.E R14, desc[UR10][R12.64+0x1c] ;  /* 0x00001c0a0c0e7981 */ /* 0x000f62000c1e1900 */
[----:B--2---:R-:W-:Y:S01]  /*5440*/  FFMA R4, R24, R37, R0 ;  /* 0x0000002518047223 */ /* 0x004fe20000000000 */
[----:B------:R-:W-:-:S02]  /*5450*/  FFMA R0, R25, R36, R31 ;  /* 0x0000002419007223 */ /* 0x000fc4000000001f */
[----:B------:R-:W0:Y:S01]  /*5460*/  LDS.128 R28, [R48+0xe10] ;  /* 0x000e1000301c7984 */ /* 0x000e220000000c00 */
        /* <DEDUP_REMOVED lines=9> */
[----:B------:R-:W-:Y:S01]  /*5500*/  FFMA R32, R25, R39, R32 ;  /* 0x0000002719207223 */ /* 0x000fe20000000020 */
[----:B------:R-:W-:Y:S01]  /*5510*/  MOV R41, UR17 ;  /* 0x0000001100297c02 */ /* 0x000fe20008000f00 */
[C---:B------:R-:W-:Y:S01]  /*5520*/  FFMA R65, R26.reuse, R6, R65 ;  /* 0x000000061a417223 */ /* 0x040fe20000000041 */
[C---:B------:R-:W-:Y:S01]  /*5530*/  FFMA R104, R26.reuse, R7, R104 ;  /* 0x000000071a687223 */ /* 0x040fe20000000068 */
[C---:B------:R-:W-:Y:S01]  /*5540*/  FFMA R33, R26.reuse, R36, R33 ;  /* 0x000000241a217223 */ /* 0x040fe20000000021 */
[C---:B------:R-:W-:Y:S01]  /*5550*/  FFMA R16, R26.reuse, R37, R16 ;  /* 0x000000251a107223 */ /* 0x040fe20000000010 */
[C---:B------:R-:W-:Y:S01]  /*5560*/  FFMA R85, R26.reuse, R38, R85 ;  /* 0x000000261a557223 */ /* 0x040fe20000000055 */
[----:B------:R-:W-:Y:S01]  /*5570*/  FFMA R18, R26, R39, R18 ;  /* 0x000000271a127223 */ /* 0x000fe20000000012 */
[C---:B0-----:R-:W-:Y:S01]  /*5580*/  FFMA R51, R28.reuse, R8, R51 ;  /* 0x000000081c337223 */ /* 0x041fe20000000033 */
[C---:B------:R-:W-:Y:S01]  /*5590*/  FFMA R86, R28.reuse, R9, R86 ;  /* 0x000000091c567223 */ /* 0x040fe20000000056 */
[----:B------:R-:W-:-:S02]  /*55a0*/  FFMA R5, R28, R22, R5 ;  /* 0x000000161c057223 */ /* 0x000fc40000000005 */
[----:B------:R-:W-:Y:S01]  /*55b0*/  FMUL R24, R51, UR4 ;  /* 0x0000000433187c20 */ /* 0x000fe20008400000 */
[----:B------:R-:W-:Y:S01]  /*55c0*/  FMUL R25, R86, UR4 ;  /* 0x0000000456197c20 */ /* 0x000fe20008400000 */
[C---:B------:R-:W-:Y:S01]  /*55d0*/  FFMA R59, R28.reuse, R10, R59 ;  /* 0x0000000a1c3b7223 */ /* 0x040fe2000000003b */
        /* <DEDUP_REMOVED lines=8> */
[----:B---3--:R-:W-:Y:S01]  /*5660*/  FFMA R43, R43, UR5, R24 ;  /* 0x000000052b2b7c23 */ /* 0x008fe20008000018 */
[----:B------:R-:W-:Y:S01]  /*5670*/  FMUL R24, R5, UR4 ;  /* 0x0000000405187c20 */ /* 0x000fe20008400000 */
[----:B------:R-:W-:Y:S01]  /*5680*/  FMUL R5, R40, UR4 ;  /* 0x0000000428057c20 */ /* 0x000fe20008400000 */
[----:B----4-:R-:W-:Y:S01]  /*5690*/  FFMA R25, R44, UR5, R25 ;  /* 0x000000052c197c23 */ /* 0x010fe20008000019 */
[----:B-----5:R-:W-:-:S04]  /*56a0*/  FFMA R59, R46, UR5, R59 ;  /* 0x000000052e3b7c23 */ /* 0x020fc8000800003b */
        /* <DEDUP_REMOVED lines=15> */
[----:B------:R-:W3:Y:S04]  /*57a0*/  LDG.E R14, desc[UR10][R4.64] ;  /* 0x0000000a040e7981 */ /* 0x000ee8000c1e1900 */
[----:B------:R-:W4:Y:S04]  /*57b0*/  LDG.E R24, desc[UR10][R4.64+0x4] ;  /* 0x0000040a04187981 */ /* 0x000f28000c1e1900 */
[----:B------:R-:W5:Y:S04]  /*57c0*/  LDG.E R28, desc[UR10][R4.64+0xc] ;  /* 0x00000c0a041c7981 */ /* 0x000f68000c1e1900 */
[----:B------:R-:W5:Y:S04]  /*57d0*/  LDG.E R34, desc[UR10][R4.64+0x10] ;  /* 0x0000100a04227981 */ /* 0x000f68000c1e1900 */
[----:B0-----:R-:W5:Y:S04]  /*57e0*/  LDG.E R35, desc[UR10][R4.64+0x14] ;  /* 0x0000140a04237981 */ /* 0x001f68000c1e1900 */
[----:B------:R-:W5:Y:S04]  /*57f0*/  LDG.E R40, desc[UR10][R4.64+0x18] ;  /* 0x0000180a04287981 */ /* 0x000f68000c1e1900 */
[----:B------:R-:W5:Y:S01]  /*5800*/  LDG.E R41, desc[UR10][R4.64+0x1c] ;  /* 0x00001c0a04297981 */ /* 0x000f62000c1e1900 */
[C---:B------:R-:W-:Y:S01]  /*5810*/  FFMA R3, R29.reuse, R10, R3 ;  /* 0x0000000a1d037223 */ /* 0x040fe20000000003 */
[C---:B------:R-:W-:Y:S01]  /*5820*/  FFMA R94, R29.reuse, R8, R94 ;  /* 0x000000081d5e7223 */ /* 0x040fe2000000005e */
[C---:B------:R-:W-:Y:S01]  /*5830*/  FFMA R58, R29.reuse, R9, R58 ;  /* 0x000000091d3a7223 */ /* 0x040fe2000000003a */
[----:B------:R-:W-:Y:S01]  /*5840*/  FFMA R74, R29, R11, R74 ;  /* 0x0000000b1d4a7223 */ /* 0x000fe2000000004a */
[----:B------:R-:W-:Y:S01]  /*5850*/  FMUL R3, R3, UR4 ;  /* 0x0000000403037c20 */ /* 0x000fe20008400000 */
[C---:B------:R-:W-:Y:S01]  /*5860*/  FFMA R0, R29.reuse, R20, R0 ;  /* 0x000000141d007223 */ /* 0x040fe20000000000 */
[C---:B------:R-:W-:Y:S01]  /*5870*/  FFMA R2, R29.reuse, R21, R2 ;  /* 0x000000151d027223 */ /* 0x040fe20000000002 */
[C---:B------:R-:W-:Y:S01]  /*5880*/  FFMA R69, R29.reuse, R22, R69 ;  /* 0x000000161d457223 */ /* 0x040fe20000000045 */
[----:B------:R-:W-:Y:S01]  /*5890*/  FFMA R32, R29, R23, R32 ;  /* 0x000000171d207223 */ /* 0x000fe20000000020 */
[----:B-1----:R-:W-:Y:S01]  /*58a0*/  FMUL R13, R94, UR4 ;  /* 0x000000045e0d7c20 */ /* 0x002fe20008400000 */
        /* <DEDUP_REMOVED lines=14> */
[----:B0-----:R-:W-:-:S04]  /*5990*/  IMAD.WIDE R2, R29, 0x4, R4 ;  /* 0x000000041d027825 */ /* 0x001fc800078e0204 */
[----:B------:R-:W-:Y:S01]  /*59a0*/  FFMA R69, R40, UR5, R69 ;  /* 0x0000000528457c23 */ /* 0x000fe20008000045 */
[----:B------:R-:W-:Y:S01]  /*59b0*/  FFMA R41, R41, UR5, R32 ;  /* 0x0000000529297c23 */ /* 0x000fe20008000020 */
[----:B------:R0:W-:Y:S04]  /*59c0*/  STG.E desc[UR10][R4.64], R13 ;  /* 0x0000000d04007986 */ /* 0x0001e8000c10190a */
[----:B------:R-:W-:Y:S04]  /*59d0*/  STG.E desc[UR10][R4.64+0x4], R15 ;  /* 0x0000040f04007986 */ /* 0x000fe8000c10190a */
[----:B------:R1:W-:Y:S04]  /*59e0*/  STG.E desc[UR10][R4.64+0xc], R19 ;  /* 0x00000c1304007986 */ /* 0x0003e8000c10190a */
[----:B------:R-:W-:Y:S04]  /*59f0*/  STG.E desc[UR10][R4.64+0x10], R25 ;  /* 0x0000101904007986 */ /* 0x000fe8000c10190a */
[----:B------:R-:W-:Y:S04]  /*5a00*/  STG.E desc[UR10][R4.64+0x14], R35 ;  /* 0x0000142304007986 */ /* 0x000fe8000c10190a */
[----:B------:R-:W-:Y:S04]  /*5a10*/  STG.E desc[UR10][R4.64+0x18], R69 ;  /* 0x0000184504007986 */ /* 0x000fe8000c10190a */
[----:B------:R2:W-:Y:S04]  /*5a20*/  STG.E desc[UR10][R4.64+0x1c], R41 ;  /* 0x00001c2904007986 */ /* 0x0005e8000c10190a */
[----:B------:R-:W3:Y:S04]  /*5a30*/  LDG.E R0, desc[UR10][R2.64] ;  /* 0x0000000a02007981 */ /* 0x000ee8000c1e1900 */
[----:B------:R-:W4:Y:S04]  /*5a40*/  LDG.E R12, desc[UR10][R2.64+0x4] ;  /* 0x0000040a020c7981 */ /* 0x000f28000c1e1900 */
[----:B0-----:R-:W5:Y:S04]  /*5a50*/  LDG.E R13, desc[UR10][R2.64+0x8] ;  /* 0x0000080a020d7981 */ /* 0x001f68000c1e1900 */
[----:B------:R-:W5:Y:S04]  /*5a60*/  LDG.E R14, desc[UR10][R2.64+0xc] ;  /* 0x00000c0a020e7981 */ /* 0x000f68000c1e1900 */
[----:B-1----:R-:W5:Y:S04]  /*5a70*/  LDG.E R19, desc[UR10][R2.64+0x10] ;  /* 0x0000100a02137981 */ /* 0x002f68000c1e1900 */
[----:B------:R-:W5:Y:S04]  /*5a80*/  LDG.E R24, desc[UR10][R2.64+0x14] ;  /* 0x0000140a02187981 */ /* 0x000f68000c1e1900 */
[----:B------:R-:W5:Y:S04]  /*5a90*/  LDG.E R26, desc[UR10][R2.64+0x18] ;  /* 0x0000180a021a7981 */ /* 0x000f68000c1e1900 */
[----:B------:R-:W5:Y:S01]  /*5aa0*/  LDG.E R28, desc[UR10][R2.64+0x1c] ;  /* 0x00001c0a021c7981 */ /* 0x000f62000c1e1900 */
[C---:B------:R-:W-:Y:S01]  /*5ab0*/  FFMA R87, R30.reuse, R8, R87 ;  /* 0x000000081e577223 */ /* 0x040fe20000000057 */
[C---:B------:R-:W-:Y:S01]  /*5ac0*/  FFMA R106, R30.reuse, R9, R106 ;  /* 0x000000091e6a7223 */ /* 0x040fe2000000006a */
[C---:B------:R-:W-:Y:S01]  /*5ad0*/  FFMA R65, R30.reuse, R10, R65 ;  /* 0x0000000a1e417223 */ /* 0x040fe20000000041 */
[----:B------:R-:W-:Y:S01]  /*5ae0*/  FFMA R104, R30, R11, R104 ;  /* 0x0000000b1e687223 */ /* 0x000fe20000000068 */
[----:B------:R-:W-:Y:S01]  /*5af0*/  FMUL R87, R87, UR4 ;  /* 0x0000000457577c20 */ /* 0x000fe20008400000 */
[----:B--2---:R-:W-:Y:S01]  /*5b00*/  FMUL R5, R106, UR4 ;  /* 0x000000046a057c20 */ /* 0x004fe20008400000 */
[C---:B------:R-:W-:Y:S01]  /*5b10*/  FFMA R33, R30.reuse, R20, R33 ;  /* 0x000000141e217223 */ /* 0x040fe20000000021 */
[C---:B------:R-:W-:Y:S01]  /*5b20*/  FFMA R16, R30.reuse, R21, R16 ;  /* 0x000000151e107223 */ /* 0x040fe20000000010 */
[C---:B------:R-:W-:Y:S01]  /*5b30*/  FFMA R85, R30.reuse, R22, R85 ;  /* 0x000000161e557223 */ /* 0x040fe20000000055 */
[----:B------:R-:W-:Y:S01]  /*5b40*/  FFMA R18, R30, R23, R18 ;  /* 0x000000171e127223 */ /* 0x000fe20000000012 */
[----:B------:R-:W-:Y:S01]  /*5b50*/  FMUL R4, R65, UR4 ;  /* 0x0000000441047c20 */ /* 0x000fe20008400000 */
[----:B------:R-:W-:Y:S01]  /*5b60*/  FMUL R15, R104, UR4 ;  /* 0x00000004680f7c20 */ /* 0x000fe20008400000 */
[----:B------:R-:W-:Y:S01]  /*5b70*/  MOV R35, UR17 ;  /* 0x0000001100237c02 */ /* 0x000fe20008000f00 */
[----:B------:R-:W-:Y:S01]  /*5b80*/  FMUL R25, R16, UR4 ;  /* 0x0000000410197c20 */ /* 0x000fe20008400000 */
[----:B------:R-:W-:Y:S01]  /*5b90*/  FMUL R85, R85, UR4 ;  /* 0x0000000455557c20 */ /* 0x000fe20008400000 */
[----:B------:R-:W-:Y:S01]  /*5ba0*/  FMUL R29, R18, UR4 ;  /* 0x00000004121d7c20 */ /* 0x000fe20008400000 */
[----:B---3--:R-:W-:Y:S01]  /*5bb0*/  FFMA R87, R0, UR5, R87 ;  /* 0x0000000500577c23 */ /* 0x008fe20008000057 */
[----:B------:R-:W-:Y:S01]  /*5bc0*/  FMUL R0, R33, UR4 ;  /* 0x0000000421007c20 */ /* 0x000fe20008400000 */
[----:B----4-:R-:W-:Y:S01]  /*5bd0*/  FFMA R5, R12, UR5, R5 ;  /* 0x000000050c057c23 */ /* 0x010fe20008000005 */
[----:B-----5:R-:W-:-:S04]  /*5be0*/  FFMA R13, R13, UR5, R4 ;  /* 0x000000050d0d7c23 */ /* 0x020fc80008000004 */
[----:B------:R0:W-:Y:S01]  /*5bf0*/  STG.E desc[UR10][R2.64+0x4], R5 ;  /* 0x0000040502007986 */ /* 0x0001e2000c10190a */
[----:B------:R-:W-:Y:S01]  /*5c00*/  FFMA R15, R14, UR5, R15 ;  /* 0x000000050e0f7c23 */ /* 0x000fe2000800000f */
[----:B------:R-:W-:Y:S01]  /*5c10*/  FFMA R19, R19, UR5, R0 ;  /* 0x0000000513137c23 */ /* 0x000fe20008000000 */
[----:B------:R-:W-:Y:S01]  /*5c20*/  FFMA R25, R24, UR5, R25 ;  /* 0x0000000518197c23 */ /* 0x000fe20008000019 */
[----:B0-----:R-:W-:-:S04]  /*5c30*/  IMAD.WIDE R4, R35, 0x4, R2 ;  /* 0x0000000423047825 */ /* 0x001fc800078e0202 */
[----:B------:R-:W-:Y:S01]  /*5c40*/  FFMA R85, R26, UR5, R85 ;  /* 0x000000051a557c23 */ /* 0x000fe20008000055 */
[----:B------:R-:W-:Y:S01]  /*5c50*/  FFMA R29, R28, UR5, R29 ;  /* 0x000000051c1d7c23 */ /* 0x000fe2000800001d */
[----:B------:R-:W-:Y:S04]  /*5c60*/  STG.E desc[UR10][R2.64], R87 ;  /* 0x0000005702007986 */ /* 0x000fe8000c10190a */
[----:B------:R-:W-:Y:S04]  /*5c70*/  STG.E desc[UR10][R2.64+0x8], R13 ;  /* 0x0000080d02007986 */ /* 0x000fe8000c10190a */
[----:B------:R0:W-:Y:S04]  /*5c80*/  STG.E desc[UR10][R2.64+0xc], R15 ;  /* 0x00000c0f02007986 */ /* 0x0001e8000c10190a */
[----:B------:R1:W-:Y:S04]  /*5c90*/  STG.E desc[UR10][R2.64+0x10], R19 ;  /* 0x0000101302007986 */ /* 0x0003e8000c10190a */
[----:B------:R-:W-:Y:S04]  /*5ca0*/  STG.E desc[UR10][R2.64+0x14], R25 ;  /* 0x0000141902007986 */ /* 0x000fe8000c10190a */
[----:B------:R-:W-:Y:S04]  /*5cb0*/  STG.E desc[UR10][R2.64+0x18], R85 ;  /* 0x0000185502007986 */ /* 0x000fe8000c10190a */
[----:B------:R2:W-:Y:S04]  /*5cc0*/  STG.E desc[UR10][R2.64+0x1c], R29 ;  /* 0x00001c1d02007986 */ /* 0x0005e8000c10190a */
[----:B------:R-:W3:Y:S04]  /*5cd0*/  LDG.E R0, desc[UR10][R4.64] ;  /* 0x0000000a04007981 */ /* 0x000ee8000c1e1900 */
[----:B------:R-:W4:Y:S04]  /*5ce0*/  LDG.E R12, desc[UR10][R4.64+0x4] ;  /* 0x0000040a040c7981 */ /* 0x000f28000c1e1900 */
[----:B------:R-:W5:Y:S04]  /*5cf0*/  LDG.E R14, desc[UR10][R4.64+0x8] ;  /* 0x0000080a040e7981 */ /* 0x000f68000c1e1900 */
[----:B0-----:R-:W5:Y:S04]  /*5d00*/  LDG.E R15, desc[UR10][R4.64+0xc] ;  /* 0x00000c0a040f7981 */ /* 0x001f68000c1e1900 */
[----:B------:R-:W5:Y:S04]  /*5d10*/  LDG.E R16, desc[UR10][R4.64+0x10] ;  /* 0x0000100a04107981 */ /* 0x000f68000c1e1900 */
[----:B------:R-:W5:Y:S04]  /*5d20*/  LDG.E R18, desc[UR10][R4.64+0x14] ;  /* 0x0000140a04127981 */ /* 0x000f68000c1e1900 */
[----:B------:R-:W5:Y:S04]  /*5d30*/  LDG.E R24, desc[UR10][R4.64+0x18] ;  /* 0x0000180a04187981 */ /* 0x000f68000c1e1900 */
[----:B-1----:R-:W5:Y:S01]  /*5d40*/  LDG.E R19, desc[UR10][R4.64+0x1c] ;  /* 0x00001c0a04137981 */ /* 0x002f62000c1e1900 */
        /* <DEDUP_REMOVED lines=11> */
[C---:B------:R-:W-:Y:S01]  /*5e00*/  FFMA R42, R31.reuse, R21, R42 ;  /* 0x000000151f2a7223 */ /* 0x040fe2000000002a */
[C---:B------:R-:W-:Y:S01]  /*5e10*/  FFMA R38, R31.reuse, R22, R38 ;  /* 0x000000161f267223 */ /* 0x040fe20000000026 */
[----:B------:R-:W-:Y:S01]  /*5e20*/  FFMA R82, R31, R23, R82 ;  /* 0x000000171f527223 */ /* 0x000fe20000000052 */
[----:B--2---:R-:W-:Y:S01]  /*5e30*/  FMUL R3, R60, UR4 ;  /* 0x000000043c037c20 */ /* 0x004fe20008400000 */
[----:B------:R-:W-:Y:S01]  /*5e40*/  FMUL R7, R68, UR4 ;  /* 0x0000000444077c20 */ /* 0x000fe20008400000 */
[----:B------:R-:W-:Y:S01]  /*5e50*/  FMUL R13, R13, UR4 ;  /* 0x000000040d0d7c20 */ /* 0x000fe20008400000 */
[----:B------:R-:W-:Y:S01]  /*5e60*/  FMUL R80, R80, UR4 ;  /* 0x0000000450507c20 */ /* 0x000fe20008400000 */
[----:B------:R-:W-:Y:S01]  /*5e70*/  FMUL R89, R89, UR4 ;  /* 0x0000000459597c20 */ /* 0x000fe20008400000 */
[----:B------:R-:W-:Y:S01]  /*5e80*/  FMUL R9, R42, UR4 ;  /* 0x000000042a097c20 */ /* 0x000fe20008400000 */
[----:B------:R-:W-:Y:S01]  /*5e90*/  FMUL R11, R38, UR4 ;  /* 0x00000004260b7c20 */ /* 0x000fe20008400000 */
[----:B------:R-:W-:Y:S01]  /*5ea0*/  FMUL R82, R82, UR4 ;  /* 0x0000000452527c20 */ /* 0x000fe20008400000 */
[----:B---3--:R-:W-:Y:S01]  /*5eb0*/  FFMA R3, R0, UR5, R3 ;  /* 0x0000000500037c23 */ /* 0x008fe20008000003 */
[----:B----4-:R-:W-:Y:S01]  /*5ec0*/  FFMA R7, R12, UR5, R7 ;  /* 0x000000050c077c23 */ /* 0x010fe20008000007 */
[----:B-----5:R-:W-:Y:S01]  /*5ed0*/  FFMA R13, R14, UR5, R13 ;  /* 0x000000050e0d7c23 */ /* 0x020fe2000800000d */
[----:B------:R-:W-:Y:S01]  /*5ee0*/  FFMA R15, R15, UR5, R80 ;  /* 0x000000050f0f7c23 */ /* 0x000fe20008000050 */
[----:B------:R-:W-:Y:S01]  /*5ef0*/  FFMA R89, R16, UR5, R89 ;  /* 0x0000000510597c23 */ /* 0x000fe20008000059 */
[----:B------:R-:W-:Y:S01]  /*5f00*/  FFMA R9, R18, UR5, R9 ;  /* 0x0000000512097c23 */ /* 0x000fe20008000009 */
[----:B------:R-:W-:Y:S01]  /*5f10*/  FFMA R11, R24, UR5, R11 ;  /* 0x00000005180b7c23 */ /* 0x000fe2000800000b */
[----:B------:R-:W-:Y:S01]  /*5f20*/  FFMA R19, R19, UR5, R82 ;  /* 0x0000000513137c23 */ /* 0x000fe20008000052 */
[----:B------:R-:W-:Y:S04]  /*5f30*/  STG.E desc[UR10][R4.64], R3 ;  /* 0x0000000304007986 */ /* 0x000fe8000c10190a */
[----:B------:R-:W-:Y:S04]  /*5f40*/  STG.E desc[UR10][R4.64+0x4], R7 ;  /* 0x0000040704007986 */ /* 0x000fe8000c10190a */
[----:B------:R-:W-:Y:S04]  /*5f50*/  STG.E desc[UR10][R4.64+0x8], R13 ;  /* 0x0000080d04007986 */ /* 0x000fe8000c10190a */
[----:B------:R-:W-:Y:S04]  /*5f60*/  STG.E desc[UR10][R4.64+0xc], R15 ;  /* 0x00000c0f04007986 */ /* 0x000fe8000c10190a */
[----:B------:R-:W-:Y:S04]  /*5f70*/  STG.E desc[UR10][R4.64+0x10], R89 ;  /* 0x0000105904007986 */ /* 0x000fe8000c10190a */
[----:B------:R-:W-:Y:S04]  /*5f80*/  STG.E desc[UR10][R4.64+0x14], R9 ;  /* 0x0000140904007986 */ /* 0x000fe8000c10190a */
[----:B------:R-:W-:Y:S04]  /*5f90*/  STG.E desc[UR10][R4.64+0x18], R11 ;  /* 0x0000180b04007986 */ /* 0x000fe8000c10190a */
[----:B------:R-:W-:Y:S01]  /*5fa0*/  STG.E desc[UR10][R4.64+0x1c], R19 ;  /* 0x00001c1304007986 */ /* 0x000fe2000c10190a */
[----:B------:R-:W-:Y:S05]  /*5fb0*/  EXIT ;  /* 0x000000000000794d */ /* 0x000fea0003800000 */
.L_x_2:
[----:B------:R-:W-:-:S00]  /*5fc0*/  BRA `(.L_x_2) ;  /* 0xfffffffc00fc7947 */ /* 0x000fc0000383ffff */
[----:B------:R-:W-:-:S00]  /*5fd0*/  NOP ;  /* 0x0000000000007918 */ /* 0x000fc00000000000 */
        /* <DEDUP_REMOVED lines=10> */
.L_x_3:


//--------------------- .nv.shared._Z9matrixMulPKfS0_Pfiiiff --------------------------
	.section	.nv.shared._Z9matrixMulPKfS0_Pfiiiff,"aw",@nobits
	.sectionflags	@""
	.align	4
.nv.shared._Z9matrixMulPKfS0_Pfiiiff:
	.zero		17408


//--------------------- .nv.shared.reserved.0     --------------------------
	.section	.nv.shared.reserved.0,"aw",@nobits
	.weak		__nv_reservedSMEM_offset_0_alias
	.size		__nv_reservedSMEM_offset_0_alias, 0, 64
	.other		__nv_reservedSMEM_offset_0_alias,@"STO_CUDA_RESERVED_SHARED STV_DEFAULT"
__nv_reservedSMEM_offset_0_alias:
	.zero		0
	.zero		64


//--------------------- .nv.constant0._Z9matrixMulPKfS0_Pfiiiff --------------------------
	.section	.nv.constant0._Z9matrixMulPKfS0_Pfiiiff,"a",@progbits
	.sectionflags	@""
	.align	4
.nv.constant0._Z9matrixMulPKfS0_Pfiiiff:
	.zero		940


//--------------------- SYMBOLS --------------------------

	.type		.nv.reservedSmem.offset0,@object
	.size		.nv.reservedSmem.offset0,0x4
	.type		.nv.reservedSmem.cap,@object
	.size		.nv.reservedSmem.cap,0x4
